//
// Generated by NVIDIA NVVM Compiler
//
// Compiler Build ID: CL-36424714
// Cuda compilation tools, release 13.0, V13.0.88
// Based on NVVM 20.0.0
//

.version 9.0
.target sm_100
.address_size 64

	// .globl	ehma_batch_f32
// _ZZ14ehma_batch_f32E4norm has been demoted
.extern .shared .align 16 .b8 weights[];
.extern .shared .align 16 .b8 shared_weights[];
.global .align 4 .b8 __cudart_i2opi_f[24] = {65, 144, 67, 60, 153, 149, 98, 219, 192, 221, 52, 245, 209, 87, 39, 252, 41, 21, 68, 78, 110, 131, 249, 162};

.visible .entry ehma_batch_f32(
	.param .u64 .ptr .align 1 ehma_batch_f32_param_0,
	.param .u64 .ptr .align 1 ehma_batch_f32_param_1,
	.param .u64 .ptr .align 1 ehma_batch_f32_param_2,
	.param .u32 ehma_batch_f32_param_3,
	.param .u32 ehma_batch_f32_param_4,
	.param .u32 ehma_batch_f32_param_5,
	.param .u64 .ptr .align 1 ehma_batch_f32_param_6
)
{
	.local .align 4 .b8 	__local_depot0[28];
	.reg .b64 	%SP;
	.reg .b64 	%SPL;
	.reg .pred 	%p<26>;
	.reg .b32 	%r<89>;
	.reg .b32 	%f<74>;
	.reg .b64 	%rd<37>;
	.reg .b64 	%fd<3>;
	// demoted variable
	.shared .align 4 .f32 _ZZ14ehma_batch_f32E4norm;
	mov.u64 	%SPL, __local_depot0;
	ld.param.u64 	%rd12, [ehma_batch_f32_param_0];
	ld.param.u64 	%rd9, [ehma_batch_f32_param_1];
	ld.param.u64 	%rd10, [ehma_batch_f32_param_2];
	ld.param.u32 	%r40, [ehma_batch_f32_param_3];
	ld.param.u32 	%r42, [ehma_batch_f32_param_4];
	ld.param.u32 	%r41, [ehma_batch_f32_param_5];
	ld.param.u64 	%rd11, [ehma_batch_f32_param_6];
	cvta.to.global.u64 	%rd1, %rd12;
	add.u64 	%rd2, %SPL, 0;
	mov.u32 	%r1, %ctaid.y;
	setp.ge.s32 	%p1, %r1, %r42;
	@%p1 bra 	$L__BB0_29;
	cvta.to.global.u64 	%rd14, %rd9;
	mul.wide.u32 	%rd15, %r1, 4;
	add.s64 	%rd16, %rd14, %rd15;
	ld.global.nc.u32 	%r2, [%rd16];
	setp.lt.s32 	%p2, %r2, 1;
	setp.gt.s32 	%p3, %r2, %r41;
	or.pred  	%p4, %p2, %p3;
	@%p4 bra 	$L__BB0_29;
	mov.u32 	%r3, %tid.x;
	setp.ne.s32 	%p5, %r3, 0;
	@%p5 bra 	$L__BB0_4;
	mov.b32 	%r43, 0;
	st.shared.u32 	[_ZZ14ehma_batch_f32E4norm], %r43;
$L__BB0_4:
	bar.sync 	0;
	setp.ge.u32 	%p6, %r3, %r2;
	@%p6 bra 	$L__BB0_15;
	cvt.rn.f32.u32 	%f20, %r2;
	add.f32 	%f1, %f20, 0f3F800000;
	mov.u32 	%r4, %ntid.x;
	mov.u32 	%r68, weights;
	mov.u64 	%rd19, __cudart_i2opi_f;
	mov.u32 	%r79, %r3;
$L__BB0_6:
	sub.s32 	%r44, %r2, %r79;
	cvt.rn.f32.s32 	%f21, %r44;
	mul.f32 	%f22, %f21, 0f40C90FDB;
	div.rn.f32 	%f2, %f22, %f1;
	mul.f32 	%f23, %f2, 0f3F22F983;
	cvt.rni.s32.f32 	%r83, %f23;
	cvt.rn.f32.s32 	%f24, %r83;
	fma.rn.f32 	%f25, %f24, 0fBFC90FDA, %f2;
	fma.rn.f32 	%f26, %f24, 0fB3A22168, %f25;
	fma.rn.f32 	%f68, %f24, 0fA7C234C5, %f26;
	abs.f32 	%f4, %f2;
	setp.ltu.f32 	%p7, %f4, 0f47CE4780;
	@%p7 bra 	$L__BB0_14;
	setp.neu.f32 	%p8, %f4, 0f7F800000;
	@%p8 bra 	$L__BB0_9;
	mov.f32 	%f29, 0f00000000;
	mul.rn.f32 	%f68, %f2, %f29;
	mov.b32 	%r83, 0;
	bra.uni 	$L__BB0_14;
$L__BB0_9:
	mov.b32 	%r7, %f2;
	shl.b32 	%r46, %r7, 8;
	or.b32  	%r8, %r46, -2147483648;
	mov.b64 	%rd36, 0;
	mov.b32 	%r80, 0;
$L__BB0_10:
	.pragma "nounroll";
	mul.wide.u32 	%rd18, %r80, 4;
	add.s64 	%rd20, %rd19, %rd18;
	ld.global.nc.u32 	%r47, [%rd20];
	mad.wide.u32 	%rd21, %r47, %r8, %rd36;
	shr.u64 	%rd36, %rd21, 32;
	add.s64 	%rd22, %rd2, %rd18;
	st.local.u32 	[%rd22], %rd21;
	add.s32 	%r80, %r80, 1;
	setp.ne.s32 	%p9, %r80, 6;
	@%p9 bra 	$L__BB0_10;
	shr.u32 	%r48, %r7, 23;
	st.local.u32 	[%rd2+24], %rd36;
	and.b32  	%r11, %r48, 31;
	and.b32  	%r49, %r48, 224;
	add.s32 	%r50, %r49, -128;
	shr.u32 	%r51, %r50, 5;
	mul.wide.u32 	%rd23, %r51, 4;
	sub.s64 	%rd5, %rd2, %rd23;
	ld.local.u32 	%r81, [%rd5+24];
	ld.local.u32 	%r82, [%rd5+20];
	setp.eq.s32 	%p10, %r11, 0;
	@%p10 bra 	$L__BB0_13;
	shf.l.wrap.b32 	%r81, %r82, %r81, %r11;
	ld.local.u32 	%r52, [%rd5+16];
	shf.l.wrap.b32 	%r82, %r52, %r82, %r11;
$L__BB0_13:
	shr.u32 	%r53, %r81, 30;
	shf.l.wrap.b32 	%r54, %r82, %r81, 2;
	shl.b32 	%r55, %r82, 2;
	shr.u32 	%r56, %r54, 31;
	add.s32 	%r57, %r56, %r53;
	neg.s32 	%r58, %r57;
	setp.lt.s32 	%p11, %r7, 0;
	selp.b32 	%r83, %r58, %r57, %p11;
	xor.b32  	%r59, %r54, %r7;
	shr.s32 	%r60, %r54, 31;
	xor.b32  	%r61, %r60, %r54;
	xor.b32  	%r62, %r60, %r55;
	cvt.u64.u32 	%rd24, %r61;
	shl.b64 	%rd25, %rd24, 32;
	cvt.u64.u32 	%rd26, %r62;
	or.b64  	%rd27, %rd25, %rd26;
	cvt.rn.f64.s64 	%fd1, %rd27;
	mul.f64 	%fd2, %fd1, 0d3BF921FB54442D19;
	cvt.rn.f32.f64 	%f27, %fd2;
	neg.f32 	%f28, %f27;
	setp.lt.s32 	%p12, %r59, 0;
	selp.f32 	%f68, %f28, %f27, %p12;
$L__BB0_14:
	add.s32 	%r64, %r83, 1;
	mul.rn.f32 	%f30, %f68, %f68;
	and.b32  	%r65, %r83, 1;
	setp.eq.b32 	%p13, %r65, 1;
	selp.f32 	%f31, %f68, 0f3F800000, %p13;
	fma.rn.f32 	%f32, %f30, %f31, 0f00000000;
	fma.rn.f32 	%f33, %f30, 0f37CBAC00, 0fBAB607ED;
	selp.f32 	%f34, 0fB94D4153, %f33, %p13;
	selp.f32 	%f35, 0f3C0885E4, 0f3D2AAABB, %p13;
	fma.rn.f32 	%f36, %f34, %f30, %f35;
	selp.f32 	%f37, 0fBE2AAAA8, 0fBEFFFFFF, %p13;
	fma.rn.f32 	%f38, %f36, %f30, %f37;
	fma.rn.f32 	%f39, %f38, %f32, %f31;
	and.b32  	%r66, %r64, 2;
	setp.eq.s32 	%p14, %r66, 0;
	mov.f32 	%f40, 0f00000000;
	sub.f32 	%f41, %f40, %f39;
	selp.f32 	%f42, %f39, %f41, %p14;
	mov.f32 	%f43, 0f3F800000;
	sub.f32 	%f44, %f43, %f42;
	shl.b32 	%r67, %r79, 2;
	add.s32 	%r69, %r68, %r67;
	st.shared.f32 	[%r69], %f44;
	atom.shared.add.f32 	%f45, [_ZZ14ehma_batch_f32E4norm], %f44;
	add.s32 	%r79, %r79, %r4;
	setp.lt.s32 	%p15, %r79, %r2;
	@%p15 bra 	$L__BB0_6;
$L__BB0_15:
	bar.sync 	0;
	ld.shared.f32 	%f8, [_ZZ14ehma_batch_f32E4norm];
	setp.le.f32 	%p16, %f8, 0f00000000;
	@%p16 bra 	$L__BB0_29;
	rcp.rn.f32 	%f9, %f8;
	cvta.to.global.u64 	%rd28, %rd10;
	add.s64 	%rd30, %rd28, %rd15;
	ld.global.nc.u32 	%r21, [%rd30];
	mov.u32 	%r70, %ctaid.x;
	mov.u32 	%r22, %ntid.x;
	mad.lo.s32 	%r84, %r70, %r22, %r3;
	setp.ge.s32 	%p17, %r84, %r40;
	@%p17 bra 	$L__BB0_29;
	and.b32  	%r24, %r2, 3;
	and.b32  	%r25, %r2, 2147483644;
	neg.s32 	%r26, %r25;
	add.s64 	%rd6, %rd1, 8;
	cvta.to.global.u64 	%rd7, %rd11;
	mov.u32 	%r71, %nctaid.x;
	mul.lo.s32 	%r27, %r71, %r22;
	mul.lo.s32 	%r28, %r40, %r1;
$L__BB0_18:
	setp.lt.s32 	%p18, %r84, %r21;
	mov.f32 	%f73, 0f7FC00000;
	@%p18 bra 	$L__BB0_28;
	setp.lt.s32 	%p19, %r2, 1;
	mov.f32 	%f72, 0f00000000;
	@%p19 bra 	$L__BB0_27;
	setp.lt.u32 	%p20, %r2, 4;
	sub.s32 	%r73, %r84, %r2;
	add.s32 	%r30, %r73, 1;
	mov.f32 	%f72, 0f00000000;
	mov.b32 	%r88, 0;
	@%p20 bra 	$L__BB0_23;
	mov.f32 	%f72, 0f00000000;
	mov.u32 	%r86, weights;
	mov.u32 	%r85, %r30;
	mov.u32 	%r87, %r26;
$L__BB0_22:
	.pragma "nounroll";
	mul.wide.s32 	%rd31, %r85, 4;
	add.s64 	%rd32, %rd6, %rd31;
	ld.global.nc.f32 	%f51, [%rd32+-8];
	ld.shared.v4.f32 	{%f52, %f53, %f54, %f55}, [%r86];
	fma.rn.f32 	%f56, %f51, %f52, %f72;
	ld.global.nc.f32 	%f57, [%rd32+-4];
	fma.rn.f32 	%f58, %f57, %f53, %f56;
	ld.global.nc.f32 	%f59, [%rd32];
	fma.rn.f32 	%f60, %f59, %f54, %f58;
	ld.global.nc.f32 	%f61, [%rd32+4];
	fma.rn.f32 	%f72, %f61, %f55, %f60;
	add.s32 	%r87, %r87, 4;
	add.s32 	%r86, %r86, 16;
	add.s32 	%r85, %r85, 4;
	setp.ne.s32 	%p21, %r87, 0;
	mov.u32 	%r88, %r25;
	@%p21 bra 	$L__BB0_22;
$L__BB0_23:
	setp.eq.s32 	%p22, %r24, 0;
	@%p22 bra 	$L__BB0_27;
	setp.eq.s32 	%p23, %r24, 1;
	add.s32 	%r75, %r30, %r88;
	mul.wide.s32 	%rd33, %r75, 4;
	add.s64 	%rd8, %rd1, %rd33;
	ld.global.nc.f32 	%f62, [%rd8];
	shl.b32 	%r76, %r88, 2;
	mov.u32 	%r77, weights;
	add.s32 	%r38, %r77, %r76;
	ld.shared.f32 	%f63, [%r38];
	fma.rn.f32 	%f72, %f62, %f63, %f72;
	@%p23 bra 	$L__BB0_27;
	setp.eq.s32 	%p24, %r24, 2;
	ld.global.nc.f32 	%f64, [%rd8+4];
	ld.shared.f32 	%f65, [%r38+4];
	fma.rn.f32 	%f72, %f64, %f65, %f72;
	@%p24 bra 	$L__BB0_27;
	ld.global.nc.f32 	%f66, [%rd8+8];
	ld.shared.f32 	%f67, [%r38+8];
	fma.rn.f32 	%f72, %f66, %f67, %f72;
$L__BB0_27:
	mul.f32 	%f73, %f9, %f72;
$L__BB0_28:
	add.s32 	%r78, %r84, %r28;
	mul.wide.s32 	%rd34, %r78, 4;
	add.s64 	%rd35, %rd7, %rd34;
	st.global.f32 	[%rd35], %f73;
	add.s32 	%r84, %r84, %r27;
	setp.lt.s32 	%p25, %r84, %r40;
	@%p25 bra 	$L__BB0_18;
$L__BB0_29:
	ret;

}
	// .globl	ehma_multi_series_one_param_f32
.visible .entry ehma_multi_series_one_param_f32(
	.param .u64 .ptr .align 1 ehma_multi_series_one_param_f32_param_0,
	.param .u64 .ptr .align 1 ehma_multi_series_one_param_f32_param_1,
	.param .u32 ehma_multi_series_one_param_f32_param_2,
	.param .u32 ehma_multi_series_one_param_f32_param_3,
	.param .u32 ehma_multi_series_one_param_f32_param_4,
	.param .u64 .ptr .align 1 ehma_multi_series_one_param_f32_param_5,
	.param .u64 .ptr .align 1 ehma_multi_series_one_param_f32_param_6
)
{
	.reg .pred 	%p<15>;
	.reg .b32 	%r<57>;
	.reg .b32 	%f<34>;
	.reg .b64 	%rd<32>;

	ld.param.u64 	%rd9, [ehma_multi_series_one_param_f32_param_0];
	ld.param.u64 	%rd7, [ehma_multi_series_one_param_f32_param_1];
	ld.param.u32 	%r29, [ehma_multi_series_one_param_f32_param_2];
	ld.param.u32 	%r30, [ehma_multi_series_one_param_f32_param_3];
	ld.param.u32 	%r31, [ehma_multi_series_one_param_f32_param_4];
	ld.param.u64 	%rd8, [ehma_multi_series_one_param_f32_param_5];
	ld.param.u64 	%rd10, [ehma_multi_series_one_param_f32_param_6];
	cvta.to.global.u64 	%rd1, %rd9;
	cvta.to.global.u64 	%rd2, %rd10;
	mov.u32 	%r1, %tid.x;
	setp.ge.s32 	%p1, %r1, %r29;
	@%p1 bra 	$L__BB1_3;
	mov.u32 	%r2, %ntid.x;
	cvta.to.global.u64 	%rd3, %rd7;
	mov.u32 	%r33, shared_weights;
	mov.u32 	%r50, %r1;
$L__BB1_2:
	mul.wide.s32 	%rd11, %r50, 4;
	add.s64 	%rd12, %rd3, %rd11;
	ld.global.nc.f32 	%f9, [%rd12];
	shl.b32 	%r32, %r50, 2;
	add.s32 	%r34, %r33, %r32;
	st.shared.f32 	[%r34], %f9;
	add.s32 	%r50, %r50, %r2;
	setp.lt.s32 	%p2, %r50, %r29;
	@%p2 bra 	$L__BB1_2;
$L__BB1_3:
	bar.sync 	0;
	mov.u32 	%r5, %ctaid.y;
	setp.ge.s32 	%p3, %r5, %r30;
	@%p3 bra 	$L__BB1_22;
	cvta.to.global.u64 	%rd13, %rd8;
	mul.wide.u32 	%rd14, %r5, 4;
	add.s64 	%rd15, %rd13, %rd14;
	ld.global.nc.u32 	%r35, [%rd15];
	add.s32 	%r36, %r29, %r35;
	add.s32 	%r6, %r36, -1;
	mov.u32 	%r37, %ctaid.x;
	mov.u32 	%r38, %ntid.x;
	mad.lo.s32 	%r51, %r37, %r38, %r1;
	mov.u32 	%r39, %nctaid.x;
	mul.lo.s32 	%r8, %r39, %r38;
	setp.ge.s32 	%p4, %r51, %r31;
	@%p4 bra 	$L__BB1_22;
	setp.gt.s32 	%p5, %r29, 0;
	@%p5 bra 	$L__BB1_6;
	bra.uni 	$L__BB1_18;
$L__BB1_6:
	and.b32  	%r9, %r29, 3;
	and.b32  	%r10, %r29, 2147483644;
	neg.s32 	%r11, %r10;
	shl.b32 	%r12, %r30, 2;
	mul.wide.s32 	%rd5, %r30, 4;
$L__BB1_7:
	mad.lo.s32 	%r14, %r51, %r30, %r5;
	setp.lt.s32 	%p8, %r51, %r6;
	@%p8 bra 	$L__BB1_8;
	bra.uni 	$L__BB1_10;
$L__BB1_8:
	mul.wide.s32 	%rd30, %r14, 4;
	add.s64 	%rd31, %rd2, %rd30;
	mov.b32 	%r49, 2143289344;
	st.global.u32 	[%rd31], %r49;
$L__BB1_9:
	add.s32 	%r51, %r51, %r8;
	setp.lt.s32 	%p14, %r51, %r31;
	@%p14 bra 	$L__BB1_7;
	bra.uni 	$L__BB1_22;
$L__BB1_10:
	setp.lt.u32 	%p9, %r29, 4;
	sub.s32 	%r43, %r51, %r29;
	add.s32 	%r22, %r43, 1;
	mov.f32 	%f33, 0f00000000;
	mov.b32 	%r55, 0;
	@%p9 bra 	$L__BB1_13;
	mad.lo.s32 	%r52, %r30, %r22, %r5;
	mov.f32 	%f33, 0f00000000;
	mov.u32 	%r53, shared_weights;
	mov.u32 	%r54, %r11;
$L__BB1_12:
	.pragma "nounroll";
	mul.wide.s32 	%rd20, %r52, 4;
	add.s64 	%rd21, %rd1, %rd20;
	ld.global.nc.f32 	%f13, [%rd21];
	ld.shared.v4.f32 	{%f14, %f15, %f16, %f17}, [%r53];
	fma.rn.f32 	%f18, %f13, %f14, %f33;
	add.s64 	%rd23, %rd21, %rd5;
	ld.global.nc.f32 	%f19, [%rd23];
	fma.rn.f32 	%f20, %f19, %f15, %f18;
	add.s64 	%rd24, %rd23, %rd5;
	ld.global.nc.f32 	%f21, [%rd24];
	fma.rn.f32 	%f22, %f21, %f16, %f20;
	add.s64 	%rd25, %rd24, %rd5;
	ld.global.nc.f32 	%f23, [%rd25];
	fma.rn.f32 	%f33, %f23, %f17, %f22;
	add.s32 	%r54, %r54, 4;
	add.s32 	%r53, %r53, 16;
	add.s32 	%r52, %r52, %r12;
	setp.eq.s32 	%p10, %r54, 0;
	mov.u32 	%r55, %r10;
	@%p10 bra 	$L__BB1_13;
	bra.uni 	$L__BB1_12;
$L__BB1_13:
	setp.eq.s32 	%p11, %r9, 0;
	@%p11 bra 	$L__BB1_17;
	setp.eq.s32 	%p12, %r9, 1;
	add.s32 	%r45, %r22, %r55;
	mad.lo.s32 	%r46, %r45, %r30, %r5;
	mul.wide.s32 	%rd26, %r46, 4;
	add.s64 	%rd4, %rd1, %rd26;
	ld.global.nc.f32 	%f24, [%rd4];
	shl.b32 	%r47, %r55, 2;
	mov.u32 	%r48, shared_weights;
	add.s32 	%r25, %r48, %r47;
	ld.shared.f32 	%f25, [%r25];
	fma.rn.f32 	%f33, %f24, %f25, %f33;
	@%p12 bra 	$L__BB1_17;
	setp.eq.s32 	%p13, %r9, 2;
	add.s64 	%rd6, %rd4, %rd5;
	ld.global.nc.f32 	%f26, [%rd6];
	ld.shared.f32 	%f27, [%r25+4];
	fma.rn.f32 	%f33, %f26, %f27, %f33;
	@%p13 bra 	$L__BB1_17;
	add.s64 	%rd27, %rd6, %rd5;
	ld.global.nc.f32 	%f28, [%rd27];
	ld.shared.f32 	%f29, [%r25+8];
	fma.rn.f32 	%f33, %f28, %f29, %f33;
$L__BB1_17:
	mul.wide.s32 	%rd28, %r14, 4;
	add.s64 	%rd29, %rd2, %rd28;
	st.global.f32 	[%rd29], %f33;
	bra.uni 	$L__BB1_9;
$L__BB1_18:
	mad.lo.s32 	%r27, %r51, %r30, %r5;
	setp.ge.s32 	%p6, %r51, %r6;
	@%p6 bra 	$L__BB1_20;
	mul.wide.s32 	%rd18, %r27, 4;
	add.s64 	%rd19, %rd2, %rd18;
	mov.b32 	%r41, 2143289344;
	st.global.u32 	[%rd19], %r41;
	bra.uni 	$L__BB1_21;
$L__BB1_20:
	mul.wide.s32 	%rd16, %r27, 4;
	add.s64 	%rd17, %rd2, %rd16;
	mov.b32 	%r40, 0;
	st.global.u32 	[%rd17], %r40;
$L__BB1_21:
	add.s32 	%r51, %r51, %r8;
	setp.lt.s32 	%p7, %r51, %r31;
	@%p7 bra 	$L__BB1_18;
$L__BB1_22:
	ret;

}


// ===== COMPILED SASS (sm_100) =====

	.target	sm_100

	.elftype	@"ET_EXEC"


//--------------------- .note.nv.tkinfo           --------------------------
	.section	.note.nv.tkinfo,"",@"SHT_NOTE"
	.sectionflags	@"SHF_NOTE_NV_TKINFO"
	.tkinfo
        /*0018*/ 	.word	0x00000002
        /*0030*/ 	.string	""
        /*0030*/ 	.string	"ptxas"
        /*0030*/ 	.string	"Cuda compilation tools, release 13.0, V13.0.88"
        /*0030*/ 	.string	"Build cuda_13.0.r13.0/compiler.36424714_0"
        /*0030*/ 	.string	"-arch sm_100 -m 64 "



//--------------------- .note.nv.cuinfo           --------------------------
	.section	.note.nv.cuinfo,"",@"SHT_NOTE"
	.sectionflags	@"SHF_NOTE_NV_CUINFO"
        /*0018*/ 	.short	0x0002
        /*001a*/ 	.short	0x0064
        /*001c*/ 	.short	0x0082
	.zero		2


//--------------------- .nv.info                  --------------------------
	.section	.nv.info,"",@"SHT_CUDA_INFO"
	.align	4


	//----- nvinfo : EIATTR_REGCOUNT
	.align		4
        /*0000*/ 	.byte	0x04, 0x2f
        /*0002*/ 	.short	(.L_2 - .L_1)
	.align		4
.L_1:
        /*0004*/ 	.word	index@(ehma_batch_f32)
        /*0008*/ 	.word	0x0000001a


	//----- nvinfo : EIATTR_FRAME_SIZE
	.align		4
.L_2:
        /*000c*/ 	.byte	0x04, 0x11
        /*000e*/ 	.short	(.L_4 - .L_3)
	.align		4
.L_3:
        /*0010*/ 	.word	index@($__internal_1_$__cuda_sm3x_div_rn_noftz_f32_slowpath)
        /*0014*/ 	.word	0x00000020


	//----- nvinfo : EIATTR_FRAME_SIZE
	.align		4
.L_4:
        /*0018*/ 	.byte	0x04, 0x11
        /*001a*/ 	.short	(.L_6 - .L_5)
	.align		4
.L_5:
        /*001c*/ 	.word	index@($__internal_0_$__cuda_sm20_rcp_rn_f32_slowpath)
        /*0020*/ 	.word	0x00000020


	//----- nvinfo : EIATTR_FRAME_SIZE
	.align		4
.L_6:
        /*0024*/ 	.byte	0x04, 0x11
        /*0026*/ 	.short	(.L_8 - .L_7)
	.align		4
.L_7:
        /*0028*/ 	.word	index@(ehma_batch_f32)
        /*002c*/ 	.word	0x00000020


	//----- nvinfo : EIATTR_REGCOUNT
	.align		4
.L_8:
        /*0030*/ 	.byte	0x04, 0x2f
        /*0032*/ 	.short	(.L_10 - .L_9)
	.align		4
.L_9:
        /*0034*/ 	.word	index@(ehma_multi_series_one_param_f32)
        /*0038*/ 	.word	0x0000001f


	//----- nvinfo : EIATTR_FRAME_SIZE
	.align		4
.L_10:
        /*003c*/ 	.byte	0x04, 0x11
        /*003e*/ 	.short	(.L_12 - .L_11)
	.align		4
.L_11:
        /*0040*/ 	.word	index@(ehma_multi_series_one_param_f32)
        /*0044*/ 	.word	0x00000000


	//----- nvinfo : EIATTR_MIN_STACK_SIZE
	.align		4
.L_12:
        /*0048*/ 	.byte	0x04, 0x12
        /*004a*/ 	.short	(.L_14 - .L_13)
	.align		4
.L_13:
        /*004c*/ 	.word	index@(ehma_multi_series_one_param_f32)
        /*0050*/ 	.word	0x00000000


	//----- nvinfo : EIATTR_MIN_STACK_SIZE
	.align		4
.L_14:
        /*0054*/ 	.byte	0x04, 0x12
        /*0056*/ 	.short	(.L_16 - .L_15)
	.align		4
.L_15:
        /*0058*/ 	.word	index@(ehma_batch_f32)
        /*005c*/ 	.word	0x00000020
.L_16:


//--------------------- .nv.compat                --------------------------
	.section	.nv.compat,"",@"SHT_CUDA_COMPAT_INFO"
	.align	4
        /*0000*/ 	.byte	0x02, 0x09, 0x00, 0x00, 0x02, 0x02, 0x01, 0x00, 0x02, 0x05, 0x05, 0x00, 0x03, 0x07, 0x01, 0x01
        /*0010*/ 	.byte	0x02, 0x03, 0x00, 0x00, 0x02, 0x06, 0x01, 0x00, 0x04, 0x0b, 0x08, 0x00, 0x01, 0x00, 0x00, 0x00
        /*0020*/ 	.byte	0x00, 0x00, 0x00, 0x00


//--------------------- .nv.info.ehma_multi_series_one_param_f32 --------------------------
	.section	.nv.info.ehma_multi_series_one_param_f32,"",@"SHT_CUDA_INFO"
	.sectionflags	@""
	.align	4


	//----- nvinfo : EIATTR_CUDA_API_VERSION
	.align		4
        /*0000*/ 	.byte	0x04, 0x37
        /*0002*/ 	.short	(.L_18 - .L_17)
.L_17:
        /*0004*/ 	.word	0x00000082


	//----- nvinfo : EIATTR_KPARAM_INFO
	.align		4
.L_18:
        /*0008*/ 	.byte	0x04, 0x17
        /*000a*/ 	.short	(.L_20 - .L_19)
.L_19:
        /*000c*/ 	.word	0x00000000
        /*0010*/ 	.short	0x0006
        /*0012*/ 	.short	0x0028
        /*0014*/ 	.byte	0x00, 0xf5, 0x21, 0x00


	//----- nvinfo : EIATTR_KPARAM_INFO
	.align		4
.L_20:
        /*0018*/ 	.byte	0x04, 0x17
        /*001a*/ 	.short	(.L_22 - .L_21)
.L_21:
        /*001c*/ 	.word	0x00000000
        /*0020*/ 	.short	0x0005
        /*0022*/ 	.short	0x0020
        /*0024*/ 	.byte	0x00, 0xf5, 0x21, 0x00


	//----- nvinfo : EIATTR_KPARAM_INFO
	.align		4
.L_22:
        /*0028*/ 	.byte	0x04, 0x17
        /*002a*/ 	.short	(.L_24 - .L_23)
.L_23:
        /*002c*/ 	.word	0x00000000
        /*0030*/ 	.short	0x0004
        /*0032*/ 	.short	0x0018
        /*0034*/ 	.byte	0x00, 0xf0, 0x11, 0x00


	//----- nvinfo : EIATTR_KPARAM_INFO
	.align		4
.L_24:
        /*0038*/ 	.byte	0x04, 0x17
        /*003a*/ 	.short	(.L_26 - .L_25)
.L_25:
        /*003c*/ 	.word	0x00000000
        /*0040*/ 	.short	0x0003
        /*0042*/ 	.short	0x0014
        /*0044*/ 	.byte	0x00, 0xf0, 0x11, 0x00


	//----- nvinfo : EIATTR_KPARAM_INFO
	.align		4
.L_26:
        /*0048*/ 	.byte	0x04, 0x17
        /*004a*/ 	.short	(.L_28 - .L_27)
.L_27:
        /*004c*/ 	.word	0x00000000
        /*0050*/ 	.short	0x0002
        /*0052*/ 	.short	0x0010
        /*0054*/ 	.byte	0x00, 0xf0, 0x11, 0x00


	//----- nvinfo : EIATTR_KPARAM_INFO
	.align		4
.L_28:
        /*0058*/ 	.byte	0x04, 0x17
        /*005a*/ 	.short	(.L_30 - .L_29)
.L_29:
        /*005c*/ 	.word	0x00000000
        /*0060*/ 	.short	0x0001
        /*0062*/ 	.short	0x0008
        /*0064*/ 	.byte	0x00, 0xf5, 0x21, 0x00


	//----- nvinfo : EIATTR_KPARAM_INFO
	.align		4
.L_30:
        /*0068*/ 	.byte	0x04, 0x17
        /*006a*/ 	.short	(.L_32 - .L_31)
.L_31:
        /*006c*/ 	.word	0x00000000
        /*0070*/ 	.short	0x0000
        /*0072*/ 	.short	0x0000
        /*0074*/ 	.byte	0x00, 0xf5, 0x21, 0x00


	//----- nvinfo : EIATTR_SPARSE_MMA_MASK
	.align		4
.L_32:
        /*0078*/ 	.byte	0x03, 0x50
        /*007a*/ 	.short	0x0000


	//----- nvinfo : EIATTR_MAXREG_COUNT
	.align		4
        /*007c*/ 	.byte	0x03, 0x1b
        /*007e*/ 	.short	0x00ff


	//----- nvinfo : EIATTR_NUM_BARRIERS
	.align		4
        /*0080*/ 	.byte	0x02, 0x4c
        /*0082*/ 	.byte	0x01
	.zero		1


	//----- nvinfo : EIATTR_MERCURY_ISA_VERSION
	.align		4
        /*0084*/ 	.byte	0x03, 0x5f
        /*0086*/ 	.short	0x0101


	//----- nvinfo : EIATTR_UNUSED_LOAD_BYTE_OFFSET
	.align		4
        /*0088*/ 	.byte	0x04, 0x44
        /*008a*/ 	.short	(.L_34 - .L_33)


	//   ....[0]....
.L_33:
        /*008c*/ 	.word	0x000006b0
        /*0090*/ 	.word	0x00000fff


	//----- nvinfo : EIATTR_VRC_CTA_INIT_COUNT
	.align		4
.L_34:
        /*0094*/ 	.byte	0x02, 0x4a
	.zero		1
	.zero		1


	//----- nvinfo : EIATTR_EXIT_INSTR_OFFSETS
	.align		4
        /*0098*/ 	.byte	0x04, 0x1c
        /*009a*/ 	.short	(.L_36 - .L_35)


	//   ....[0]....
.L_35:
        /*009c*/ 	.word	0x00000190


	//   ....[1]....
        /*00a0*/ 	.word	0x00000210


	//   ....[2]....
        /*00a4*/ 	.word	0x00000340


	//   ....[3]....
        /*00a8*/ 	.word	0x00000800


	//----- nvinfo : EIATTR_CRS_STACK_SIZE
	.align		4
.L_36:
        /*00ac*/ 	.byte	0x04, 0x1e
        /*00ae*/ 	.short	(.L_38 - .L_37)
.L_37:
        /*00b0*/ 	.word	0x00000000


	//----- nvinfo : EIATTR_CBANK_PARAM_SIZE
	.align		4
.L_38:
        /*00b4*/ 	.byte	0x03, 0x19
        /*00b6*/ 	.short	0x0030


	//----- nvinfo : EIATTR_PARAM_CBANK
	.align		4
        /*00b8*/ 	.byte	0x04, 0x0a
        /*00ba*/ 	.short	(.L_40 - .L_39)
	.align		4
.L_39:
        /*00bc*/ 	.word	index@(.nv.constant0.ehma_multi_series_one_param_f32)
        /*00c0*/ 	.short	0x0380
        /*00c2*/ 	.short	0x0030


	//----- nvinfo : EIATTR_SW_WAR
	.align		4
.L_40:
        /*00c4*/ 	.byte	0x04, 0x36
        /*00c6*/ 	.short	(.L_42 - .L_41)
.L_41:
        /*00c8*/ 	.word	0x00000008
.L_42:


//--------------------- .nv.info.ehma_batch_f32   --------------------------
	.section	.nv.info.ehma_batch_f32,"",@"SHT_CUDA_INFO"
	.sectionflags	@""
	.align	4


	//----- nvinfo : EIATTR_CUDA_API_VERSION
	.align		4
        /*0000*/ 	.byte	0x04, 0x37
        /*0002*/ 	.short	(.L_44 - .L_43)
.L_43:
        /*0004*/ 	.word	0x00000082


	//----- nvinfo : EIATTR_KPARAM_INFO
	.align		4
.L_44:
        /*0008*/ 	.byte	0x04, 0x17
        /*000a*/ 	.short	(.L_46 - .L_45)
.L_45:
        /*000c*/ 	.word	0x00000000
        /*0010*/ 	.short	0x0006
        /*0012*/ 	.short	0x0028
        /*0014*/ 	.byte	0x00, 0xf5, 0x21, 0x00


	//----- nvinfo : EIATTR_KPARAM_INFO
	.align		4
.L_46:
        /*0018*/ 	.byte	0x04, 0x17
        /*001a*/ 	.short	(.L_48 - .L_47)
.L_47:
        /*001c*/ 	.word	0x00000000
        /*0020*/ 	.short	0x0005
        /*0022*/ 	.short	0x0020
        /*0024*/ 	.byte	0x00, 0xf0, 0x11, 0x00


	//----- nvinfo : EIATTR_KPARAM_INFO
	.align		4
.L_48:
        /*0028*/ 	.byte	0x04, 0x17
        /*002a*/ 	.short	(.L_50 - .L_49)
.L_49:
        /*002c*/ 	.word	0x00000000
        /*0030*/ 	.short	0x0004
        /*0032*/ 	.short	0x001c
        /*0034*/ 	.byte	0x00, 0xf0, 0x11, 0x00


	//----- nvinfo : EIATTR_KPARAM_INFO
	.align		4
.L_50:
        /*0038*/ 	.byte	0x04, 0x17
        /*003a*/ 	.short	(.L_52 - .L_51)
.L_51:
        /*003c*/ 	.word	0x00000000
        /*0040*/ 	.short	0x0003
        /*0042*/ 	.short	0x0018
        /*0044*/ 	.byte	0x00, 0xf0, 0x11, 0x00


	//----- nvinfo : EIATTR_KPARAM_INFO
	.align		4
.L_52:
        /*0048*/ 	.byte	0x04, 0x17
        /*004a*/ 	.short	(.L_54 - .L_53)
.L_53:
        /*004c*/ 	.word	0x00000000
        /*0050*/ 	.short	0x0002
        /*0052*/ 	.short	0x0010
        /*0054*/ 	.byte	0x00, 0xf5, 0x21, 0x00


	//----- nvinfo : EIATTR_KPARAM_INFO
	.align		4
.L_54:
        /*0058*/ 	.byte	0x04, 0x17
        /*005a*/ 	.short	(.L_56 - .L_55)
.L_55:
        /*005c*/ 	.word	0x00000000
        /*0060*/ 	.short	0x0001
        /*0062*/ 	.short	0x0008
        /*0064*/ 	.byte	0x00, 0xf5, 0x21, 0x00


	//----- nvinfo : EIATTR_KPARAM_INFO
	.align		4
.L_56:
        /*0068*/ 	.byte	0x04, 0x17
        /*006a*/ 	.short	(.L_58 - .L_57)
.L_57:
        /*006c*/ 	.word	0x00000000
        /*0070*/ 	.short	0x0000
        /*0072*/ 	.short	0x0000
        /*0074*/ 	.byte	0x00, 0xf5, 0x21, 0x00


	//----- nvinfo : EIATTR_SPARSE_MMA_MASK
	.align		4
.L_58:
        /*0078*/ 	.byte	0x03, 0x50
        /*007a*/ 	.short	0x0000


	//----- nvinfo : EIATTR_MAXREG_COUNT
	.align		4
        /*007c*/ 	.byte	0x03, 0x1b
        /*007e*/ 	.short	0x00ff


	//----- nvinfo : EIATTR_NUM_BARRIERS
	.align		4
        /*0080*/ 	.byte	0x02, 0x4c
        /*0082*/ 	.byte	0x01
	.zero		1


	//----- nvinfo : EIATTR_MERCURY_ISA_VERSION
	.align		4
        /*0084*/ 	.byte	0x03, 0x5f
        /*0086*/ 	.short	0x0101


	//----- nvinfo : EIATTR_UNUSED_LOAD_BYTE_OFFSET
	.align		4
        /*0088*/ 	.byte	0x04, 0x44
        /*008a*/ 	.short	(.L_60 - .L_59)


	//   ....[0]....
.L_59:
        /*008c*/ 	.word	0x00000e30
        /*0090*/ 	.word	0x00000fff


	//----- nvinfo : EIATTR_VRC_CTA_INIT_COUNT
	.align		4
.L_60:
        /*0094*/ 	.byte	0x02, 0x4a
	.zero		1
	.zero		1


	//----- nvinfo : EIATTR_EXIT_INSTR_OFFSETS
	.align		4
        /*0098*/ 	.byte	0x04, 0x1c
        /*009a*/ 	.short	(.L_62 - .L_61)


	//   ....[0]....
.L_61:
        /*009c*/ 	.word	0x00000050


	//   ....[1]....
        /*00a0*/ 	.word	0x000000d0


	//   ....[2]....
        /*00a4*/ 	.word	0x00000950


	//   ....[3]....
        /*00a8*/ 	.word	0x00000a60


	//   ....[4]....
        /*00ac*/ 	.word	0x00000f50


	//----- nvinfo : EIATTR_CRS_STACK_SIZE
	.align		4
.L_62:
        /*00b0*/ 	.byte	0x04, 0x1e
        /*00b2*/ 	.short	(.L_64 - .L_63)
.L_63:
        /*00b4*/ 	.word	0x00000000


	//----- nvinfo : EIATTR_CBANK_PARAM_SIZE
	.align		4
.L_64:
        /*00b8*/ 	.byte	0x03, 0x19
        /*00ba*/ 	.short	0x0030


	//----- nvinfo : EIATTR_PARAM_CBANK
	.align		4
        /*00bc*/ 	.byte	0x04, 0x0a
        /*00be*/ 	.short	(.L_66 - .L_65)
	.align		4
.L_65:
        /*00c0*/ 	.word	index@(.nv.constant0.ehma_batch_f32)
        /*00c4*/ 	.short	0x0380
        /*00c6*/ 	.short	0x0030


	//----- nvinfo : EIATTR_SW_WAR
	.align		4
.L_66:
        /*00c8*/ 	.byte	0x04, 0x36
        /*00ca*/ 	.short	(.L_68 - .L_67)
.L_67:
        /*00cc*/ 	.word	0x00000008
.L_68:


//--------------------- .nv.callgraph             --------------------------
	.section	.nv.callgraph,"",@"SHT_CUDA_CALLGRAPH"
	.align	4
	.sectionentsize	8
	.align		4
        /*0000*/ 	.word	0x00000000
	.align		4
        /*0004*/ 	.word	0xffffffff
	.align		4
        /*0008*/ 	.word	0x00000000
	.align		4
        /*000c*/ 	.word	0xfffffffe
	.align		4
        /*0010*/ 	.word	0x00000000
	.align		4
        /*0014*/ 	.word	0xfffffffd
	.align		4
        /*0018*/ 	.word	0x00000000
	.align		4
        /*001c*/ 	.word	0xfffffffc


//--------------------- .nv.constant4             --------------------------
	.section	.nv.constant4,"a",@progbits
	.align	8
	.align		8
.nv.constant4:
        /*0000*/ 	.dword	__cudart_i2opi_f


//--------------------- .text.ehma_multi_series_one_param_f32 --------------------------
	.section	.text.ehma_multi_series_one_param_f32,"ax",@progbits
	.align	128
        .global         ehma_multi_series_one_param_f32
        .type           ehma_multi_series_one_param_f32,@function
        .size           ehma_multi_series_one_param_f32,(.L_x_47 - ehma_multi_series_one_param_f32)
        .other          ehma_multi_series_one_param_f32,@"STO_CUDA_ENTRY STV_DEFAULT"
ehma_multi_series_one_param_f32:
.text.ehma_multi_series_one_param_f32:
[----:B------:R-:W-:Y:S01]  /*0000*/  LDC R1, c[0x0][0x37c] ;  /* 0x0000df00ff017b82 */ /* 0x000fe20000000800 */
[----:B------:R-:W0:Y:S07]  /*0010*/  S2R R13, SR_TID.X ;  /* 0x00000000000d7919 */ /* 0x000e2e0000002100 */
[----:B------:R-:W0:Y:S01]  /*0020*/  LDC R10, c[0x0][0x390] ;  /* 0x0000e400ff0a7b82 */ /* 0x000e220000000800 */
[----:B------:R-:W1:Y:S01]  /*0030*/  LDCU.64 UR6, c[0x0][0x358] ;  /* 0x00006b00ff0677ac */ /* 0x000e620008000a00 */
[----:B------:R-:W-:Y:S01]  /*0040*/  BSSY.RECONVERGENT B0, `(.L_x_0) ;  /* 0x0000011000007945 */ /* 0x000fe20003800200 */
[----:B------:R-:W2:Y:S01]  /*0050*/  S2R R15, SR_CTAID.Y ;  /* 0x00000000000f7919 */ /* 0x000ea20000002600 */
[----:B0-----:R-:W-:-:S13]  /*0060*/  ISETP.GE.AND P0, PT, R13, R10, PT ;  /* 0x0000000a0d00720c */ /* 0x001fda0003f06270 */
[----:B-12---:R-:W-:Y:S05]  /*0070*/  @P0 BRA `(.L_x_1) ;  /* 0x0000000000340947 */ /* 0x006fea0003800000 */
[----:B------:R-:W0:Y:S01]  /*0080*/  S2R R3, SR_CgaCtaId ;  /* 0x0000000000037919 */ /* 0x000e220000008800 */
[----:B------:R-:W1:Y:S01]  /*0090*/  LDC R6, c[0x0][0x360] ;  /* 0x0000d800ff067b82 */ /* 0x000e620000000800 */
[----:B------:R-:W-:Y:S02]  /*00a0*/  MOV R0, 0x400 ;  /* 0x0000040000007802 */ /* 0x000fe40000000f00 */
[----:B------:R-:W-:-:S05]  /*00b0*/  MOV R7, R13 ;  /* 0x0000000d00077202 */ /* 0x000fca0000000f00 */
[----:B------:R-:W2:Y:S01]  /*00c0*/  LDC.64 R4, c[0x0][0x388] ;  /* 0x0000e200ff047b82 */ /* 0x000ea20000000a00 */
[----:B0-----:R-:W-:-:S07]  /*00d0*/  LEA R0, R3, R0, 0x18 ;  /* 0x0000000003007211 */ /* 0x001fce00078ec0ff */
.L_x_2:
[----:B0-2---:R-:W-:-:S06]  /*00e0*/  IMAD.WIDE R2, R7, 0x4, R4 ;  /* 0x0000000407027825 */ /* 0x005fcc00078e0204 */
[----:B------:R-:W2:Y:S01]  /*00f0*/  LDG.E.CONSTANT R2, desc[UR6][R2.64] ;  /* 0x0000000602027981 */ /* 0x000ea2000c1e9900 */
[----:B------:R-:W-:Y:S01]  /*0100*/  IMAD R9, R7, 0x4, R0 ;  /* 0x0000000407097824 */ /* 0x000fe200078e0200 */
[----:B-1----:R-:W-:-:S04]  /*0110*/  IADD3 R7, PT, PT, R6, R7, RZ ;  /* 0x0000000706077210 */ /* 0x002fc80007ffe0ff */
[----:B------:R-:W-:Y:S01]  /*0120*/  ISETP.GE.AND P0, PT, R7, R10, PT ;  /* 0x0000000a0700720c */ /* 0x000fe20003f06270 */
[----:B--2---:R0:W-:-:S12]  /*0130*/  STS [R9], R2 ;  /* 0x0000000209007388 */ /* 0x0041d80000000800 */
[----:B------:R-:W-:Y:S05]  /*0140*/  @!P0 BRA `(.L_x_2) ;  /* 0xfffffffc00e48947 */ /* 0x000fea000383ffff */
.L_x_1:
[----:B------:R-:W-:Y:S05]  /*0150*/  BSYNC.RECONVERGENT B0 ;  /* 0x0000000000007941 */ /* 0x000fea0003800200 */
.L_x_0:
[----:B------:R-:W1:Y:S01]  /*0160*/  LDCU UR4, c[0x0][0x394] ;  /* 0x00007280ff0477ac */ /* 0x000e620008000800 */
[----:B------:R-:W-:Y:S01]  /*0170*/  BAR.SYNC.DEFER_BLOCKING 0x0 ;  /* 0x0000000000007b1d */ /* 0x000fe20000010000 */
[----:B-1----:R-:W-:-:S13]  /*0180*/  ISETP.GE.AND P0, PT, R15, UR4, PT ;  /* 0x000000040f007c0c */ /* 0x002fda000bf06270 */
[----:B------:R-:W-:Y:S05]  /*0190*/  @P0 EXIT ;  /* 0x000000000000094d */ /* 0x000fea0003800000 */
[----:B------:R-:W1:Y:S01]  /*01a0*/  S2UR UR4, SR_CTAID.X ;  /* 0x00000000000479c3 */ /* 0x000e620000002500 */
[----:B------:R-:W2:Y:S07]  /*01b0*/  LDCU UR8, c[0x0][0x398] ;  /* 0x00007300ff0877ac */ /* 0x000eae0008000800 */
[----:B------:R-:W1:Y:S01]  /*01c0*/  LDC R14, c[0x0][0x360] ;  /* 0x0000d800ff0e7b82 */ /* 0x000e620000000800 */
[----:B------:R-:W3:Y:S01]  /*01d0*/  LDCU UR5, c[0x0][0x370] ;  /* 0x00006e00ff0577ac */ /* 0x000ee20008000800 */
[----:B-1----:R-:W-:-:S02]  /*01e0*/  IMAD R13, R14, UR4, R13 ;  /* 0x000000040e0d7c24 */ /* 0x002fc4000f8e020d */
[----:B---3--:R-:W-:-:S03]  /*01f0*/  IMAD R14, R14, UR5, RZ ;  /* 0x000000050e0e7c24 */ /* 0x008fc6000f8e02ff */
[----:B--2---:R-:W-:-:S13]  /*0200*/  ISETP.GE.AND P0, PT, R13, UR8, PT ;  /* 0x000000080d007c0c */ /* 0x004fda000bf06270 */
[----:B------:R-:W-:Y:S05]  /*0210*/  @P0 EXIT ;  /* 0x000000000000094d */ /* 0x000fea0003800000 */
[----:B0-----:R-:W0:Y:S02]  /*0220*/  LDC.64 R2, c[0x0][0x3a0] ;  /* 0x0000e800ff027b82 */ /* 0x001e240000000a00 */
[----:B0-----:R-:W-:-:S06]  /*0230*/  IMAD.WIDE.U32 R2, R15, 0x4, R2 ;  /* 0x000000040f027825 */ /* 0x001fcc00078e0002 */
[----:B------:R-:W2:Y:S01]  /*0240*/  LDG.E.CONSTANT R2, desc[UR6][R2.64] ;  /* 0x0000000602027981 */ /* 0x000ea2000c1e9900 */
[----:B------:R-:W-:Y:S02]  /*0250*/  ISETP.GT.AND P0, PT, R10, RZ, PT ;  /* 0x000000ff0a00720c */ /* 0x000fe40003f04270 */
[----:B--2---:R-:W-:-:S11]  /*0260*/  IADD3 R12, PT, PT, R2, -0x1, R10 ;  /* 0xffffffff020c7810 */ /* 0x004fd60007ffe00a */
[----:B------:R-:W-:Y:S05]  /*0270*/  @P0 BRA `(.L_x_3) ;  /* 0x0000000000340947 */ /* 0x000fea0003800000 */
[----:B------:R-:W0:Y:S01]  /*0280*/  LDC.64 R4, c[0x0][0x3a8] ;  /* 0x0000ea00ff047b82 */ /* 0x000e220000000a00 */
[----:B------:R-:W1:Y:S01]  /*0290*/  LDCU UR4, c[0x0][0x394] ;  /* 0x00007280ff0477ac */ /* 0x000e620008000800 */
[----:B------:R-:W2:Y:S02]  /*02a0*/  LDCU UR5, c[0x0][0x398] ;  /* 0x00007300ff0577ac */ /* 0x000ea40008000800 */
.L_x_4:
[C---:B------:R-:W-:Y:S01]  /*02b0*/  ISETP.GE.AND P0, PT, R13.reuse, R12, PT ;  /* 0x0000000c0d00720c */ /* 0x040fe20003f06270 */
[----:B-1----:R-:W-:Y:S01]  /*02c0*/  IMAD R3, R13, UR4, R15 ;  /* 0x000000040d037c24 */ /* 0x002fe2000f8e020f */
[----:B------:R-:W-:-:S03]  /*02d0*/  IADD3 R13, PT, PT, R14, R13, RZ ;  /* 0x0000000d0e0d7210 */ /* 0x000fc60007ffe0ff */
[----:B0-----:R-:W-:-:S08]  /*02e0*/  IMAD.WIDE R2, R3, 0x4, R4 ;  /* 0x0000000403027825 */ /* 0x001fd000078e0204 */
[----:B------:R-:W-:-:S05]  /*02f0*/  @!P0 IMAD.MOV.U32 R7, RZ, RZ, 0x7fc00000 ;  /* 0x7fc00000ff078424 */ /* 0x000fca00078e00ff */
[----:B------:R3:W-:Y:S04]  /*0300*/  @!P0 STG.E desc[UR6][R2.64], R7 ;  /* 0x0000000702008986 */ /* 0x0007e8000c101906 */
[----:B------:R3:W-:Y:S01]  /*0310*/  @P0 STG.E desc[UR6][R2.64], RZ ;  /* 0x000000ff02000986 */ /* 0x0007e2000c101906 */
[----:B--2---:R-:W-:-:S13]  /*0320*/  ISETP.GE.AND P0, PT, R13, UR5, PT ;  /* 0x000000050d007c0c */ /* 0x004fda000bf06270 */
[----:B---3--:R-:W-:Y:S05]  /*0330*/  @!P0 BRA `(.L_x_4) ;  /* 0xfffffffc00dc8947 */ /* 0x008fea000383ffff */
[----:B------:R-:W-:Y:S05]  /*0340*/  EXIT ;  /* 0x000000000000794d */ /* 0x000fea0003800000 */
.L_x_3:
[C---:B------:R-:W-:Y:S02]  /*0350*/  LOP3.LUT R11, R10.reuse, 0x7ffffffc, RZ, 0xc0, !PT ;  /* 0x7ffffffc0a0b7812 */ /* 0x040fe400078ec0ff */
[----:B------:R-:W-:-:S03]  /*0360*/  LOP3.LUT R10, R10, 0x3, RZ, 0xc0, !PT ;  /* 0x000000030a0a7812 */ /* 0x000fc600078ec0ff */
[----:B------:R-:W-:-:S07]  /*0370*/  IMAD.MOV R8, RZ, RZ, -R11 ;  /* 0x000000ffff087224 */ /* 0x000fce00078e0a0b */
.L_x_11:
[----:B0-----:R-:W0:Y:S01]  /*0380*/  LDC R0, c[0x0][0x394] ;  /* 0x0000e500ff007b82 */ /* 0x001e220000000800 */
[C---:B------:R-:W-:Y:S01]  /*0390*/  ISETP.GE.AND P0, PT, R13.reuse, R12, PT ;  /* 0x0000000c0d00720c */ /* 0x040fe20003f06270 */
[----:B------:R-:W-:Y:S01]  /*03a0*/  BSSY.RECONVERGENT B0, `(.L_x_5) ;  /* 0x0000041000007945 */ /* 0x000fe20003800200 */
[----:B0-----:R-:W-:-:S11]  /*03b0*/  IMAD R25, R13, R0, R15 ;  /* 0x000000000d197224 */ /* 0x001fd600078e020f */
[----:B-1----:R-:W-:Y:S05]  /*03c0*/  @!P0 BRA `(.L_x_6) ;  /* 0x0000000000e88947 */ /* 0x002fea0003800000 */
[----:B------:R-:W0:Y:S01]  /*03d0*/  LDC R24, c[0x0][0x390] ;  /* 0x0000e400ff187b82 */ /* 0x000e220000000800 */
[----:B------:R-:W-:Y:S02]  /*03e0*/  HFMA2 R9, -RZ, RZ, 0, 0 ;  /* 0x00000000ff097431 */ /* 0x000fe400000001ff */
[----:B------:R-:W-:Y:S01]  /*03f0*/  IMAD.MOV.U32 R7, RZ, RZ, RZ ;  /* 0x000000ffff077224 */ /* 0x000fe200078e00ff */
[----:B0-----:R-:W-:Y:S02]  /*0400*/  ISETP.GE.U32.AND P0, PT, R24, 0x4, PT ;  /* 0x000000041800780c */ /* 0x001fe40003f06070 */
[----:B------:R-:W-:-:S11]  /*0410*/  IADD3 R24, PT, PT, R13, 0x1, -R24 ;  /* 0x000000010d187810 */ /* 0x000fd60007ffe818 */
[----:B------:R-:W-:Y:S05]  /*0420*/  @!P0 BRA `(.L_x_7) ;  /* 0x0000000000688947 */ /* 0x000fea0003800000 */
[----:B------:R-:W0:Y:S01]  /*0430*/  S2UR UR5, SR_CgaCtaId ;  /* 0x00000000000579c3 */ /* 0x000e220000008800 */
[----:B------:R-:W-:Y:S01]  /*0440*/  IMAD R27, R24, R0, R15 ;  /* 0x00000000181b7224 */ /* 0x000fe200078e020f */
[----:B------:R-:W-:Y:S01]  /*0450*/  MOV R9, RZ ;  /* 0x000000ff00097202 */ /* 0x000fe20000000f00 */
[----:B------:R-:W-:Y:S01]  /*0460*/  IMAD.MOV.U32 R26, RZ, RZ, R8 ;  /* 0x000000ffff1a7224 */ /* 0x000fe200078e0008 */
[----:B------:R-:W-:-:S04]  /*0470*/  UMOV UR4, 0x400 ;  /* 0x0000040000047882 */ /* 0x000fc80000000000 */
[----:B------:R-:W1:Y:S01]  /*0480*/  LDC.64 R2, c[0x0][0x380] ;  /* 0x0000e000ff027b82 */ /* 0x000e620000000a00 */
[----:B0-----:R-:W-:-:S12]  /*0490*/  ULEA UR4, UR5, UR4, 0x18 ;  /* 0x0000000405047291 */ /* 0x001fd8000f8ec0ff */
.L_x_8:
[----:B-1----:R-:W-:Y:S01]  /*04a0*/  IMAD.WIDE R18, R27, 0x4, R2 ;  /* 0x000000041b127825 */ /* 0x002fe200078e0202 */
[----:B------:R-:W0:Y:S03]  /*04b0*/  LDS.128 R4, [UR4] ;  /* 0x00000004ff047984 */ /* 0x000e260008000c00 */
[C---:B------:R-:W-:Y:S02]  /*04c0*/  IMAD.WIDE R16, R0.reuse, 0x4, R18 ;  /* 0x0000000400107825 */ /* 0x040fe400078e0212 */
[----:B------:R-:W0:Y:S02]  /*04d0*/  LDG.E.CONSTANT R18, desc[UR6][R18.64] ;  /* 0x0000000612127981 */ /* 0x000e24000c1e9900 */
[C---:B------:R-:W-:Y:S02]  /*04e0*/  IMAD.WIDE R20, R0.reuse, 0x4, R16 ;  /* 0x0000000400147825 */ /* 0x040fe400078e0210 */
[----:B------:R-:W2:Y:S02]  /*04f0*/  LDG.E.CONSTANT R16, desc[UR6][R16.64] ;  /* 0x0000000610107981 */ /* 0x000ea4000c1e9900 */
[----:B------:R-:W-:-:S02]  /*0500*/  IMAD.WIDE R22, R0, 0x4, R20 ;  /* 0x0000000400167825 */ /* 0x000fc400078e0214 */
[----:B------:R-:W3:Y:S04]  /*0510*/  LDG.E.CONSTANT R28, desc[UR6][R20.64] ;  /* 0x00000006141c7981 */ /* 0x000ee8000c1e9900 */
[----:B------:R-:W4:Y:S01]  /*0520*/  LDG.E.CONSTANT R22, desc[UR6][R22.64] ;  /* 0x0000000616167981 */ /* 0x000f22000c1e9900 */
[----:B------:R-:W-:Y:S01]  /*0530*/  IADD3 R26, PT, PT, R26, 0x4, RZ ;  /* 0x000000041a1a7810 */ /* 0x000fe20007ffe0ff */
[----:B------:R-:W-:Y:S01]  /*0540*/  UIADD3 UR4, UPT, UPT, UR4, 0x10, URZ ;  /* 0x0000001004047890 */ /* 0x000fe2000fffe0ff */
[----:B------:R-:W-:Y:S02]  /*0550*/  IMAD R27, R0, 0x4, R27 ;  /* 0x00000004001b7824 */ /* 0x000fe400078e021b */
[----:B------:R-:W-:Y:S01]  /*0560*/  ISETP.NE.AND P0, PT, R26, RZ, PT ;  /* 0x000000ff1a00720c */ /* 0x000fe20003f05270 */
[----:B0-----:R-:W-:-:S04]  /*0570*/  FFMA R4, R18, R4, R9 ;  /* 0x0000000412047223 */ /* 0x001fc80000000009 */
[----:B--2---:R-:W-:-:S04]  /*0580*/  FFMA R5, R5, R16, R4 ;  /* 0x0000001005057223 */ /* 0x004fc80000000004 */
[----:B---3--:R-:W-:-:S04]  /*0590*/  FFMA R6, R6, R28, R5 ;  /* 0x0000001c06067223 */ /* 0x008fc80000000005 */
[----:B----4-:R-:W-:Y:S01]  /*05a0*/  FFMA R9, R7, R22, R6 ;  /* 0x0000001607097223 */ /* 0x010fe20000000006 */
[----:B------:R-:W-:Y:S06]  /*05b0*/  @P0 BRA `(.L_x_8) ;  /* 0xfffffffc00b80947 */ /* 0x000fec000383ffff */
[----:B------:R-:W-:-:S07]  /*05c0*/  MOV R7, R11 ;  /* 0x0000000b00077202 */ /* 0x000fce0000000f00 */
.L_x_7:
[----:B------:R-:W0:Y:S01]  /*05d0*/  LDC.64 R2, c[0x0][0x3a8] ;  /* 0x0000ea00ff027b82 */ /* 0x000e220000000a00 */
[----:B------:R-:W-:Y:S01]  /*05e0*/  ISETP.NE.AND P0, PT, R10, RZ, PT ;  /* 0x000000ff0a00720c */ /* 0x000fe20003f05270 */
[----:B0-----:R-:W-:-:S12]  /*05f0*/  IMAD.WIDE R2, R25, 0x4, R2 ;  /* 0x0000000419027825 */ /* 0x001fd800078e0202 */
[----:B------:R-:W-:Y:S05]  /*0600*/  @!P0 BRA `(.L_x_9) ;  /* 0x0000000000508947 */ /* 0x000fea0003800000 */
[----:B------:R-:W0:Y:S01]  /*0610*/  LDC.64 R4, c[0x0][0x380] ;  /* 0x0000e000ff047b82 */ /* 0x000e220000000a00 */
[----:B------:R-:W-:-:S05]  /*0620*/  IADD3 R24, PT, PT, R24, R7, RZ ;  /* 0x0000000718187210 */ /* 0x000fca0007ffe0ff */
[----:B------:R-:W-:-:S04]  /*0630*/  IMAD R17, R24, R0, R15 ;  /* 0x0000000018117224 */ /* 0x000fc800078e020f */
[----:B0-----:R-:W-:-:S05]  /*0640*/  IMAD.WIDE R16, R17, 0x4, R4 ;  /* 0x0000000411107825 */ /* 0x001fca00078e0204 */
[----:B------:R-:W2:Y:S01]  /*0650*/  LDG.E.CONSTANT R18, desc[UR6][R16.64] ;  /* 0x0000000610127981 */ /* 0x000ea2000c1e9900 */
[----:B------:R-:W-:Y:S02]  /*0660*/  MOV R4, 0x400 ;  /* 0x0000040000047802 */ /* 0x000fe40000000f00 */
[----:B------:R-:W-:Y:S01]  /*0670*/  ISETP.NE.AND P0, PT, R10, 0x1, PT ;  /* 0x000000010a00780c */ /* 0x000fe20003f05270 */
[----:B------:R-:W0:Y:S02]  /*0680*/  S2R R5, SR_CgaCtaId ;  /* 0x0000000000057919 */ /* 0x000e240000008800 */
[----:B0-----:R-:W-:-:S05]  /*0690*/  LEA R4, R5, R4, 0x18 ;  /* 0x0000000405047211 */ /* 0x001fca00078ec0ff */
[----:B------:R-:W-:-:S06]  /*06a0*/  IMAD R4, R7, 0x4, R4 ;  /* 0x0000000407047824 */ /* 0x000fcc00078e0204 */
[----:B------:R-:W2:Y:S02]  /*06b0*/  LDS.128 R4, [R4] ;  /* 0x0000000004047984 */ /* 0x000ea40000000c00 */
[----:B--2---:R-:W-:Y:S01]  /*06c0*/  FFMA R9, R18, R4, R9 ;  /* 0x0000000412097223 */ /* 0x004fe20000000009 */
[----:B------:R-:W-:Y:S06]  /*06d0*/  @!P0 BRA `(.L_x_9) ;  /* 0x00000000001c8947 */ /* 0x000fec0003800000 */
[----:B------:R-:W-:Y:S01]  /*06e0*/  ISETP.NE.AND P0, PT, R10, 0x2, PT ;  /* 0x000000020a00780c */ /* 0x000fe20003f05270 */
[----:B------:R-:W-:-:S12]  /*06f0*/  IMAD.WIDE R18, R0, 0x4, R16 ;  /* 0x0000000400127825 */ /* 0x000fd800078e0210 */
[----:B------:R-:W-:Y:S02]  /*0700*/  @P0 IMAD.WIDE R16, R0, 0x4, R18 ;  /* 0x0000000400100825 */ /* 0x000fe400078e0212 */
[----:B------:R-:W2:Y:S04]  /*0710*/  LDG.E.CONSTANT R18, desc[UR6][R18.64] ;  /* 0x0000000612127981 */ /* 0x000ea8000c1e9900 */
[----:B------:R-:W3:Y:S01]  /*0720*/  @P0 LDG.E.CONSTANT R16, desc[UR6][R16.64] ;  /* 0x0000000610100981 */ /* 0x000ee2000c1e9900 */
[----:B--2---:R-:W-:-:S04]  /*0730*/  FFMA R9, R18, R5, R9 ;  /* 0x0000000512097223 */ /* 0x004fc80000000009 */
[----:B---3--:R-:W-:-:S07]  /*0740*/  @P0 FFMA R9, R16, R6, R9 ;  /* 0x0000000610090223 */ /* 0x008fce0000000009 */
.L_x_9:
[----:B------:R1:W-:Y:S01]  /*0750*/  STG.E desc[UR6][R2.64], R9 ;  /* 0x0000000902007986 */ /* 0x0003e2000c101906 */
[----:B------:R-:W-:Y:S05]  /*0760*/  BRA `(.L_x_10) ;  /* 0x0000000000107947 */ /* 0x000fea0003800000 */
.L_x_6:
[----:B------:R-:W0:Y:S01]  /*0770*/  LDC.64 R2, c[0x0][0x3a8] ;  /* 0x0000ea00ff027b82 */ /* 0x000e220000000a00 */
[----:B------:R-:W-:Y:S01]  /*0780*/  MOV R5, 0x7fc00000 ;  /* 0x7fc0000000057802 */ /* 0x000fe20000000f00 */
[----:B0-----:R-:W-:-:S05]  /*0790*/  IMAD.WIDE R2, R25, 0x4, R2 ;  /* 0x0000000419027825 */ /* 0x001fca00078e0202 */
[----:B------:R0:W-:Y:S02]  /*07a0*/  STG.E desc[UR6][R2.64], R5 ;  /* 0x0000000502007986 */ /* 0x0001e4000c101906 */
.L_x_10:
[----:B------:R-:W-:Y:S05]  /*07b0*/  BSYNC.RECONVERGENT B0 ;  /* 0x0000000000007941 */ /* 0x000fea0003800200 */
.L_x_5:
[----:B------:R-:W2:Y:S01]  /*07c0*/  LDCU UR4, c[0x0][0x398] ;  /* 0x00007300ff0477ac */ /* 0x000ea20008000800 */
[----:B------:R-:W-:-:S04]  /*07d0*/  IADD3 R13, PT, PT, R14, R13, RZ ;  /* 0x0000000d0e0d7210 */ /* 0x000fc80007ffe0ff */
[----:B--2---:R-:W-:-:S13]  /*07e0*/  ISETP.GE.AND P0, PT, R13, UR4, PT ;  /* 0x000000040d007c0c */ /* 0x004fda000bf06270 */
[----:B------:R-:W-:Y:S05]  /*07f0*/  @!P0 BRA `(.L_x_11) ;  /* 0xfffffff800e08947 */ /* 0x000fea000383ffff */
[----:B------:R-:W-:Y:S05]  /*0800*/  EXIT ;  /* 0x000000000000794d */ /* 0x000fea0003800000 */
.L_x_12:
[----:B------:R-:W-:-:S00]  /*0810*/  BRA `(.L_x_12) ;  /* 0xfffffffc00fc7947 */ /* 0x000fc0000383ffff */
[----:B------:R-:W-:-:S00]  /*0820*/  NOP ;  /* 0x0000000000007918 */ /* 0x000fc00000000000 */
        /* <DEDUP_REMOVED lines=13> */
.L_x_47:


//--------------------- .text.ehma_batch_f32      --------------------------
	.section	.text.ehma_batch_f32,"ax",@progbits
	.align	128
        .global         ehma_batch_f32
        .type           ehma_batch_f32,@function
        .size           ehma_batch_f32,(.L_x_46 - ehma_batch_f32)
        .other          ehma_batch_f32,@"STO_CUDA_ENTRY STV_DEFAULT"
ehma_batch_f32:
.text.ehma_batch_f32:
[----:B------:R-:W0:Y:S01]  /*0000*/  LDC R1, c[0x0][0x37c] ;  /* 0x0000df00ff017b82 */ /* 0x000e220000000800 */
[----:B------:R-:W1:Y:S01]  /*0010*/  S2R R7, SR_CTAID.Y ;  /* 0x0000000000077919 */ /* 0x000e620000002600 */
[----:B------:R-:W1:Y:S01]  /*0020*/  LDCU UR4, c[0x0][0x39c] ;  /* 0x00007380ff0477ac */ /* 0x000e620008000800 */
[----:B0-----:R-:W-:Y:S01]  /*0030*/  VIADD R1, R1, 0xffffffe0 ;  /* 0xffffffe001017836 */ /* 0x001fe20000000000 */
[----:B-1----:R-:W-:-:S13]  /*0040*/  ISETP.GE.AND P0, PT, R7, UR4, PT ;  /* 0x0000000407007c0c */ /* 0x002fda000bf06270 */
[----:B------:R-:W-:Y:S05]  /*0050*/  @P0 EXIT ;  /* 0x000000000000094d */ /* 0x000fea0003800000 */
[----:B------:R-:W0:Y:S01]  /*0060*/  LDC.64 R2, c[0x0][0x388] ;  /* 0x0000e200ff027b82 */ /* 0x000e220000000a00 */
[----:B------:R-:W1:Y:S07]  /*0070*/  LDCU.64 UR8, c[0x0][0x358] ;  /* 0x00006b00ff0877ac */ /* 0x000e6e0008000a00 */
[----:B------:R-:W2:Y:S01]  /*0080*/  LDC R0, c[0x0][0x3a0] ;  /* 0x0000e800ff007b82 */ /* 0x000ea20000000800 */
[----:B0-----:R-:W-:-:S05]  /*0090*/  IMAD.WIDE.U32 R2, R7, 0x4, R2 ;  /* 0x0000000407027825 */ /* 0x001fca00078e0002 */
[----:B-1----:R-:W2:Y:S02]  /*00a0*/  LDG.E.CONSTANT R5, desc[UR8][R2.64] ;  /* 0x0000000802057981 */ /* 0x002ea4000c1e9900 */
[----:B--2---:R-:W-:-:S04]  /*00b0*/  ISETP.GT.AND P0, PT, R5, R0, PT ;  /* 0x000000000500720c */ /* 0x004fc80003f04270 */
[----:B------:R-:W-:-:S13]  /*00c0*/  ISETP.LT.OR P0, PT, R5, 0x1, P0 ;  /* 0x000000010500780c */ /* 0x000fda0000701670 */
[----:B------:R-:W-:Y:S05]  /*00d0*/  @P0 EXIT ;  /* 0x000000000000094d */ /* 0x000fea0003800000 */
[----:B------:R-:W0:Y:S02]  /*00e0*/  S2R R10, SR_TID.X ;  /* 0x00000000000a7919 */ /* 0x000e240000002100 */
[----:B0-----:R-:W-:-:S13]  /*00f0*/  ISETP.NE.AND P0, PT, R10, RZ, PT ;  /* 0x000000ff0a00720c */ /* 0x001fda0003f05270 */
[----:B------:R-:W0:Y:S01]  /*0100*/  @!P0 S2R R3, SR_CgaCtaId ;  /* 0x0000000000038919 */ /* 0x000e220000008800 */
[----:B------:R-:W-:-:S04]  /*0110*/  @!P0 MOV R0, 0x400 ;  /* 0x0000040000008802 */ /* 0x000fc80000000f00 */
[----:B0-----:R-:W-:-:S05]  /*0120*/  @!P0 LEA R0, R3, R0, 0x18 ;  /* 0x0000000003008211 */ /* 0x001fca00078ec0ff */
[----:B------:R0:W-:Y:S01]  /*0130*/  @!P0 STS [R0], RZ ;  /* 0x000000ff00008388 */ /* 0x0001e20000000800 */
[----:B------:R-:W-:Y:S01]  /*0140*/  BAR.SYNC.DEFER_BLOCKING 0x0 ;  /* 0x0000000000007b1d */ /* 0x000fe20000010000 */
[----:B------:R-:W-:-:S13]  /*0150*/  ISETP.GE.U32.AND P0, PT, R10, R5, PT ;  /* 0x000000050a00720c */ /* 0x000fda0003f06070 */
[----:B0-----:R-:W-:Y:S05]  /*0160*/  @P0 BRA `(.L_x_13) ;  /* 0x0000000400dc0947 */ /* 0x001fea0003800000 */
[----:B------:R-:W0:Y:S01]  /*0170*/  S2R R3, SR_CgaCtaId ;  /* 0x0000000000037919 */ /* 0x000e220000008800 */
[----:B------:R-:W1:Y:S01]  /*0180*/  LDC R11, c[0x0][0x360] ;  /* 0x0000d800ff0b7b82 */ /* 0x000e620000000800 */
[----:B------:R-:W-:Y:S01]  /*0190*/  MOV R12, 0x400 ;  /* 0x00000400000c7802 */ /* 0x000fe20000000f00 */
[----:B------:R-:W-:Y:S01]  /*01a0*/  IMAD.MOV.U32 R14, RZ, RZ, R10 ;  /* 0x000000ffff0e7224 */ /* 0x000fe200078e000a */
[----:B------:R-:W-:-:S03]  /*01b0*/  I2FP.F32.U32 R13, R5 ;  /* 0x00000005000d7245 */ /* 0x000fc60000201000 */
[----:B------:R-:W-:Y:S02]  /*01c0*/  VIADD R12, R12, 0x10 ;  /* 0x000000100c0c7836 */ /* 0x000fe40000000000 */
[----:B------:R-:W-:-:S03]  /*01d0*/  FADD R13, R13, 1 ;  /* 0x3f8000000d0d7421 */ /* 0x000fc60000000000 */
[----:B0-----:R-:W-:-:S07]  /*01e0*/  LEA R12, R3, R12, 0x18 ;  /* 0x0000000c030c7211 */ /* 0x001fce00078ec0ff */
.L_x_21:
[----:B------:R-:W0:Y:S01]  /*01f0*/  MUFU.RCP R2, R13 ;  /* 0x0000000d00027308 */ /* 0x000e220000001000 */
[----:B------:R-:W-:Y:S01]  /*0200*/  IMAD.IADD R0, R5, 0x1, -R14 ;  /* 0x0000000105007824 */ /* 0x000fe200078e0a0e */
[----:B------:R-:W-:Y:S05]  /*0210*/  YIELD ;  /* 0x0000000000007946 */ /* 0x000fea0003800000 */
[----:B------:R-:W-:Y:S01]  /*0220*/  I2FP.F32.S32 R0, R0 ;  /* 0x0000000000007245 */ /* 0x000fe20000201400 */
[----:B------:R-:W-:Y:S04]  /*0230*/  BSSY.RECONVERGENT B0, `(.L_x_14) ;  /* 0x000000c000007945 */ /* 0x000fe80003800200 */
[----:B------:R-:W-:-:S04]  /*0240*/  FMUL R0, R0, 6.2831854820251464844 ;  /* 0x40c90fdb00007820 */ /* 0x000fc80000400000 */
[----:B------:R-:W2:Y:S01]  /*0250*/  FCHK P0, R0, R13 ;  /* 0x0000000d00007302 */ /* 0x000ea20000000000 */
[----:B0-----:R-:W-:-:S04]  /*0260*/  FFMA R3, -R13, R2, 1 ;  /* 0x3f8000000d037423 */ /* 0x001fc80000000102 */
[----:B------:R-:W-:-:S04]  /*0270*/  FFMA R3, R2, R3, R2 ;  /* 0x0000000302037223 */ /* 0x000fc80000000002 */
[----:B------:R-:W-:-:S04]  /*0280*/  FFMA R2, R0, R3, RZ ;  /* 0x0000000300027223 */ /* 0x000fc800000000ff */
[----:B------:R-:W-:-:S04]  /*0290*/  FFMA R15, -R13, R2, R0 ;  /* 0x000000020d0f7223 */ /* 0x000fc80000000100 */
[----:B------:R-:W-:Y:S01]  /*02a0*/  FFMA R15, R3, R15, R2 ;  /* 0x0000000f030f7223 */ /* 0x000fe20000000002 */
[----:B--2---:R-:W-:Y:S06]  /*02b0*/  @!P0 BRA `(.L_x_15) ;  /* 0x00000000000c8947 */ /* 0x004fec0003800000 */
[----:B------:R-:W-:-:S07]  /*02c0*/  MOV R2, 0x2e0 ;  /* 0x000002e000027802 */ /* 0x000fce0000000f00 */
[----:B-1----:R-:W-:Y:S05]  /*02d0*/  CALL.REL.NOINC `($__internal_1_$__cuda_sm3x_div_rn_noftz_f32_slowpath) ;  /* 0x0000000c00f07944 */ /* 0x002fea0003c00000 */
[----:B------:R-:W-:-:S07]  /*02e0*/  IMAD.MOV.U32 R15, RZ, RZ, R0 ;  /* 0x000000ffff0f7224 */ /* 0x000fce00078e0000 */
.L_x_15:
[----:B------:R-:W-:Y:S05]  /*02f0*/  BSYNC.RECONVERGENT B0 ;  /* 0x0000000000007941 */ /* 0x000fea0003800200 */
.L_x_14:
[C---:B------:R-:W-:Y:S01]  /*0300*/  FMUL R0, R15.reuse, 0.63661974668502807617 ;  /* 0x3f22f9830f007820 */ /* 0x040fe20000400000 */
[----:B------:R-:W-:Y:S01]  /*0310*/  FSETP.GE.AND P0, PT, |R15|, 105615, PT ;  /* 0x47ce47800f00780b */ /* 0x000fe20003f06200 */
[----:B------:R-:W-:Y:S04]  /*0320*/  BSSY.RECONVERGENT B0, `(.L_x_16) ;  /* 0x000003a000007945 */ /* 0x000fe80003800200 */
[----:B------:R-:W0:Y:S02]  /*0330*/  F2I.NTZ R0, R0 ;  /* 0x0000000000007305 */ /* 0x000e240000203100 */
[----:B0-----:R-:W-:-:S05]  /*0340*/  I2FP.F32.S32 R2, R0 ;  /* 0x0000000000027245 */ /* 0x001fca0000201400 */
[----:B------:R-:W-:-:S04]  /*0350*/  FFMA R3, R2, -1.5707962512969970703, R15 ;  /* 0xbfc90fda02037823 */ /* 0x000fc8000000000f */
[----:B------:R-:W-:-:S04]  /*0360*/  FFMA R3, R2, -7.5497894158615963534e-08, R3 ;  /* 0xb3a2216802037823 */ /* 0x000fc80000000003 */
[----:B------:R-:W-:Y:S01]  /*0370*/  FFMA R2, R2, -5.3903029534742383927e-15, R3 ;  /* 0xa7c234c502027823 */ /* 0x000fe20000000003 */
[----:B------:R-:W-:Y:S06]  /*0380*/  @!P0 BRA `(.L_x_17) ;  /* 0x0000000000cc8947 */ /* 0x000fec0003800000 */
[----:B------:R-:W-:-:S13]  /*0390*/  FSETP.NEU.AND P0, PT, |R15|, +INF , PT ;  /* 0x7f8000000f00780b */ /* 0x000fda0003f0d200 */
[----:B------:R-:W-:Y:S01]  /*03a0*/  @!P0 FMUL R2, RZ, R15 ;  /* 0x0000000fff028220 */ /* 0x000fe20000400000 */
[----:B------:R-:W-:Y:S01]  /*03b0*/  @!P0 IMAD.MOV.U32 R0, RZ, RZ, RZ ;  /* 0x000000ffff008224 */ /* 0x000fe200078e00ff */
[----:B------:R-:W-:Y:S06]  /*03c0*/  @!P0 BRA `(.L_x_17) ;  /* 0x0000000000bc8947 */ /* 0x000fec0003800000 */
[----:B------:R-:W0:Y:S01]  /*03d0*/  LDC.64 R2, c[0x4][RZ] ;  /* 0x01000000ff027b82 */ /* 0x000e220000000a00 */
[----:B------:R-:W-:Y:S01]  /*03e0*/  IMAD.SHL.U32 R0, R15, 0x100, RZ ;  /* 0x000001000f007824 */ /* 0x000fe200078e00ff */
[----:B------:R-:W-:Y:S01]  /*03f0*/  UMOV UR4, URZ ;  /* 0x000000ff00047c82 */ /* 0x000fe20008000000 */
[----:B------:R-:W-:Y:S02]  /*0400*/  IMAD.MOV.U32 R6, RZ, RZ, RZ ;  /* 0x000000ffff067224 */ /* 0x000fe400078e00ff */
[----:B------:R-:W-:Y:S01]  /*0410*/  IMAD.MOV.U32 R4, RZ, RZ, RZ ;  /* 0x000000ffff047224 */ /* 0x000fe200078e00ff */
[----:B------:R-:W-:-:S07]  /*0420*/  LOP3.LUT R21, R0, 0x80000000, RZ, 0xfc, !PT ;  /* 0x8000000000157812 */ /* 0x000fce00078efcff */
.L_x_18:
[----:B0-----:R-:W-:-:S05]  /*0430*/  IMAD.WIDE.U32 R16, R4, 0x4, R2 ;  /* 0x0000000404107825 */ /* 0x001fca00078e0002 */
[----:B--2---:R-:W2:Y:S01]  /*0440*/  LDG.E.CONSTANT R8, desc[UR8][R16.64] ;  /* 0x0000000810087981 */ /* 0x004ea2000c1e9900 */
[C---:B------:R-:W-:Y:S02]  /*0450*/  IMAD R0, R4.reuse, 0x4, R1 ;  /* 0x0000000404007824 */ /* 0x040fe400078e0201 */
[----:B------:R-:W-:-:S05]  /*0460*/  VIADD R4, R4, 0x1 ;  /* 0x0000000104047836 */ /* 0x000fca0000000000 */
[----:B------:R-:W-:Y:S01]  /*0470*/  ISETP.NE.AND P0, PT, R4, 0x6, PT ;  /* 0x000000060400780c */ /* 0x000fe20003f05270 */
[----:B--2---:R-:W-:-:S03]  /*0480*/  IMAD.WIDE.U32 R8, R8, R21, RZ ;  /* 0x0000001508087225 */ /* 0x004fc600078e00ff */
[----:B------:R-:W-:-:S04]  /*0490*/  IADD3 R19, P1, PT, R8, R6, RZ ;  /* 0x0000000608137210 */ /* 0x000fc80007f3e0ff */
[----:B------:R-:W-:Y:S01]  /*04a0*/  IADD3.X R6, PT, PT, R9, UR4, RZ, P1, !PT ;  /* 0x0000000409067c10 */ /* 0x000fe20008ffe4ff */
[----:B------:R2:W-:Y:S04]  /*04b0*/  STL [R0], R19 ;  /* 0x0000001300007387 */ /* 0x0005e80000100800 */
[----:B------:R-:W-:Y:S05]  /*04c0*/  @P0 BRA `(.L_x_18) ;  /* 0xfffffffc00d80947 */ /* 0x000fea000383ffff */
[----:B------:R-:W-:Y:S01]  /*04d0*/  SHF.R.U32.HI R4, RZ, 0x17, R15 ;  /* 0x00000017ff047819 */ /* 0x000fe2000001160f */
[----:B------:R0:W-:Y:S03]  /*04e0*/  STL [R1+0x18], R6 ;  /* 0x0000180601007387 */ /* 0x0001e60000100800 */
[C---:B--2---:R-:W-:Y:S02]  /*04f0*/  LOP3.LUT R0, R4.reuse, 0xe0, RZ, 0xc0, !PT ;  /* 0x000000e004007812 */ /* 0x044fe400078ec0ff */
[----:B------:R-:W-:-:S03]  /*0500*/  LOP3.LUT P0, RZ, R4, 0x1f, RZ, 0xc0, !PT ;  /* 0x0000001f04ff7812 */ /* 0x000fc6000780c0ff */
[----:B------:R-:W-:-:S05]  /*0510*/  VIADD R0, R0, 0xffffff80 ;  /* 0xffffff8000007836 */ /* 0x000fca0000000000 */
[----:B------:R-:W-:-:S05]  /*0520*/  SHF.R.U32.HI R0, RZ, 0x5, R0 ;  /* 0x00000005ff007819 */ /* 0x000fca0000011600 */
[----:B------:R-:W-:-:S05]  /*0530*/  IMAD R16, R0, -0x4, R1 ;  /* 0xfffffffc00107824 */ /* 0x000fca00078e0201 */
[----:B------:R-:W2:Y:S04]  /*0540*/  LDL R0, [R16+0x18] ;  /* 0x0000180010007983 */ /* 0x000ea80000100800 */
[----:B------:R-:W2:Y:S04]  /*0550*/  LDL R3, [R16+0x14] ;  /* 0x0000140010037983 */ /* 0x000ea80000100800 */
[----:B------:R-:W3:Y:S01]  /*0560*/  @P0 LDL R2, [R16+0x10] ;  /* 0x0000100010020983 */ /* 0x000ee20000100800 */
[----:B------:R-:W-:Y:S01]  /*0570*/  LOP3.LUT R4, R4, 0x1f, RZ, 0xc0, !PT ;  /* 0x0000001f04047812 */ /* 0x000fe200078ec0ff */
[----:B------:R-:W-:Y:S01]  /*0580*/  UMOV UR4, 0x54442d19 ;  /* 0x54442d1900047882 */ /* 0x000fe20000000000 */
[----:B------:R-:W-:-:S02]  /*0590*/  UMOV UR5, 0x3bf921fb ;  /* 0x3bf921fb00057882 */ /* 0x000fc40000000000 */
[-C--:B--2---:R-:W-:Y:S02]  /*05a0*/  @P0 SHF.L.W.U32.HI R0, R3, R4.reuse, R0 ;  /* 0x0000000403000219 */ /* 0x084fe40000010e00 */
[----:B---3--:R-:W-:Y:S02]  /*05b0*/  @P0 SHF.L.W.U32.HI R3, R2, R4, R3 ;  /* 0x0000000402030219 */ /* 0x008fe40000010e03 */
[----:B------:R-:W-:Y:S02]  /*05c0*/  ISETP.GE.AND P0, PT, R15, RZ, PT ;  /* 0x000000ff0f00720c */ /* 0x000fe40003f06270 */
[C---:B------:R-:W-:Y:S01]  /*05d0*/  SHF.L.W.U32.HI R2, R3.reuse, 0x2, R0 ;  /* 0x0000000203027819 */ /* 0x040fe20000010e00 */
[----:B------:R-:W-:-:S03]  /*05e0*/  IMAD.SHL.U32 R3, R3, 0x4, RZ ;  /* 0x0000000403037824 */ /* 0x000fc600078e00ff */
[----:B------:R-:W-:Y:S02]  /*05f0*/  SHF.R.S32.HI R4, RZ, 0x1f, R2 ;  /* 0x0000001fff047819 */ /* 0x000fe40000011402 */
[----:B------:R-:W-:Y:S02]  /*0600*/  LOP3.LUT R15, R2, R15, RZ, 0x3c, !PT ;  /* 0x0000000f020f7212 */ /* 0x000fe400078e3cff */
[C---:B------:R-:W-:Y:S02]  /*0610*/  LOP3.LUT R8, R4.reuse, R3, RZ, 0x3c, !PT ;  /* 0x0000000304087212 */ /* 0x040fe400078e3cff */
[----:B------:R-:W-:Y:S02]  /*0620*/  LOP3.LUT R9, R4, R2, RZ, 0x3c, !PT ;  /* 0x0000000204097212 */ /* 0x000fe400078e3cff */
[----:B------:R-:W-:Y:S02]  /*0630*/  SHF.R.U32.HI R3, RZ, 0x1e, R0 ;  /* 0x0000001eff037819 */ /* 0x000fe40000011600 */
[----:B------:R-:W-:-:S02]  /*0640*/  ISETP.GE.AND P1, PT, R15, RZ, PT ;  /* 0x000000ff0f00720c */ /* 0x000fc40003f26270 */
[----:B------:R-:W2:Y:S01]  /*0650*/  I2F.F64.S64 R8, R8 ;  /* 0x0000000800087312 */ /* 0x000ea20000301c00 */
[----:B------:R-:W-:-:S05]  /*0660*/  LEA.HI R0, R2, R3, RZ, 0x1 ;  /* 0x0000000302007211 */ /* 0x000fca00078f08ff */
[----:B------:R-:W-:-:S04]  /*0670*/  IMAD.MOV R2, RZ, RZ, -R0 ;  /* 0x000000ffff027224 */ /* 0x000fc800078e0a00 */
[----:B------:R-:W-:Y:S01]  /*0680*/  @!P0 IMAD.MOV.U32 R0, RZ, RZ, R2 ;  /* 0x000000ffff008224 */ /* 0x000fe200078e0002 */
[----:B--2---:R-:W-:-:S10]  /*0690*/  DMUL R16, R8, UR4 ;  /* 0x0000000408107c28 */ /* 0x004fd40008000000 */
[----:B------:R-:W2:Y:S02]  /*06a0*/  F2F.F32.F64 R16, R16 ;  /* 0x0000001000107310 */ /* 0x000ea40000301000 */
[----:B0-2---:R-:W-:-:S07]  /*06b0*/  FSEL R2, -R16, R16, !P1 ;  /* 0x0000001010027208 */ /* 0x005fce0004800100 */
.L_x_17:
[----:B------:R-:W-:Y:S05]  /*06c0*/  BSYNC.RECONVERGENT B0 ;  /* 0x0000000000007941 */ /* 0x000fea0003800200 */
.L_x_16:
[----:B------:R-:W-:Y:S01]  /*06d0*/  LOP3.LUT R6, R0, 0x1, RZ, 0xc0, !PT ;  /* 0x0000000100067812 */ /* 0x000fe200078ec0ff */
[----:B------:R-:W-:Y:S02]  /*06e0*/  IMAD.MOV.U32 R4, RZ, RZ, 0x37cbac00 ;  /* 0x37cbac00ff047424 */ /* 0x000fe400078e00ff */
[----:B------:R-:W-:Y:S01]  /*06f0*/  FMUL R3, R2, R2 ;  /* 0x0000000202037220 */ /* 0x000fe20000400000 */
[----:B------:R-:W-:Y:S01]  /*0700*/  VIADD R0, R0, 0x1 ;  /* 0x0000000100007836 */ /* 0x000fe20000000000 */
[----:B------:R-:W-:Y:S01]  /*0710*/  ISETP.NE.U32.AND P0, PT, R6, 0x1, PT ;  /* 0x000000010600780c */ /* 0x000fe20003f05070 */
[----:B------:R-:W-:Y:S02]  /*0720*/  IMAD.MOV.U32 R6, RZ, RZ, 0x3c0885e4 ;  /* 0x3c0885e4ff067424 */ /* 0x000fe400078e00ff */
[----:B------:R-:W-:Y:S01]  /*0730*/  FFMA R4, R3, R4, -0.0013887860113754868507 ;  /* 0xbab607ed03047423 */ /* 0x000fe20000000004 */
[----:B------:R-:W-:Y:S01]  /*0740*/  IMAD.MOV.U32 R15, RZ, RZ, 0x3e2aaaa8 ;  /* 0x3e2aaaa8ff0f7424 */ /* 0x000fe200078e00ff */
[----:B------:R-:W-:Y:S01]  /*0750*/  LOP3.LUT P1, RZ, R0, 0x2, RZ, 0xc0, !PT ;  /* 0x0000000200ff7812 */ /* 0x000fe2000782c0ff */
[----:B------:R-:W-:Y:S01]  /*0760*/  BSSY.RECONVERGENT B0, `(.L_x_19) ;  /* 0x0000014000007945 */ /* 0x000fe20003800200 */
[----:B------:R-:W-:-:S02]  /*0770*/  FSEL R6, R6, 0.041666727513074874878, !P0 ;  /* 0x3d2aaabb06067808 */ /* 0x000fc40004000000 */
[----:B------:R-:W-:Y:S02]  /*0780*/  FSEL R4, R4, -0.00019574658654164522886, P0 ;  /* 0xb94d415304047808 */ /* 0x000fe40000000000 */
[----:B------:R-:W-:Y:S01]  /*0790*/  FSEL R0, R2, 1, !P0 ;  /* 0x3f80000002007808 */ /* 0x000fe20004000000 */
[----:B------:R-:W-:Y:S01]  /*07a0*/  IMAD R2, R14, 0x4, R12 ;  /* 0x000000040e027824 */ /* 0x000fe200078e020c */
[----:B------:R-:W-:Y:S01]  /*07b0*/  FSEL R15, -R15, -0.4999999701976776123, !P0 ;  /* 0xbeffffff0f0f7808 */ /* 0x000fe20004000100 */
[C---:B------:R-:W-:Y:S02]  /*07c0*/  FFMA R4, R3.reuse, R4, R6 ;  /* 0x0000000403047223 */ /* 0x040fe40000000006 */
[C---:B------:R-:W-:Y:S02]  /*07d0*/  FFMA R9, R3.reuse, R0, RZ ;  /* 0x0000000003097223 */ /* 0x040fe400000000ff */
[----:B------:R-:W-:Y:S02]  /*07e0*/  FFMA R4, R3, R4, R15 ;  /* 0x0000000403047223 */ /* 0x000fe4000000000f */
[----:B------:R-:W0:Y:S02]  /*07f0*/  S2R R3, SR_CgaCtaId ;  /* 0x0000000000037919 */ /* 0x000e240000008800 */
[----:B------:R-:W-:-:S04]  /*0800*/  FFMA R0, R9, R4, R0 ;  /* 0x0000000409007223 */ /* 0x000fc80000000000 */
[----:B------:R-:W-:-:S04]  /*0810*/  @P1 FADD R0, RZ, -R0 ;  /* 0x80000000ff001221 */ /* 0x000fc80000000000 */
[----:B------:R-:W-:Y:S01]  /*0820*/  FADD R9, -R0, 1 ;  /* 0x3f80000000097421 */ /* 0x000fe20000000100 */
[----:B------:R-:W-:-:S04]  /*0830*/  MOV R0, 0x400 ;  /* 0x0000040000007802 */ /* 0x000fc80000000f00 */
[----:B------:R2:W-:Y:S02]  /*0840*/  STS [R2], R9 ;  /* 0x0000000902007388 */ /* 0x0005e40000000800 */
[----:B0-2---:R-:W-:-:S07]  /*0850*/  LEA R0, R3, R0, 0x18 ;  /* 0x0000000003007211 */ /* 0x005fce00078ec0ff */
.L_x_20:
[----:B------:R-:W0:Y:S02]  /*0860*/  LDS R2, [R0] ;  /* 0x0000000000027984 */ /* 0x000e240000000800 */
[----:B0-----:R-:W-:-:S05]  /*0870*/  FADD R3, R9, R2 ;  /* 0x0000000209037221 */ /* 0x001fca0000000000 */
[----:B------:R-:W0:Y:S02]  /*0880*/  ATOMS.CAST.SPIN P0, [R0], R2, R3 ;  /* 0x000000020000758d */ /* 0x000e240001800003 */
[----:B0-----:R-:W-:Y:S05]  /*0890*/  @!P0 BRA `(.L_x_20) ;  /* 0xfffffffc00f08947 */ /* 0x001fea000383ffff */
[----:B------:R-:W-:Y:S05]  /*08a0*/  BSYNC.RECONVERGENT B0 ;  /* 0x0000000000007941 */ /* 0x000fea0003800200 */
.L_x_19:
[----:B-1----:R-:W-:-:S05]  /*08b0*/  IMAD.IADD R14, R11, 0x1, R14 ;  /* 0x000000010b0e7824 */ /* 0x002fca00078e020e */
[----:B------:R-:W-:-:S13]  /*08c0*/  ISETP.GE.AND P0, PT, R14, R5, PT ;  /* 0x000000050e00720c */ /* 0x000fda0003f06270 */
[----:B------:R-:W-:Y:S05]  /*08d0*/  @!P0 BRA `(.L_x_21) ;  /* 0xfffffff800448947 */ /* 0x000fea000383ffff */
.L_x_13:
[----:B------:R-:W-:Y:S05]  /*08e0*/  WARPSYNC.ALL ;  /* 0x0000000000007948 */ /* 0x000fea0003800000 */
[----:B------:R-:W0:Y:S08]  /*08f0*/  S2UR UR5, SR_CgaCtaId ;  /* 0x00000000000579c3 */ /* 0x000e300000008800 */
[----:B------:R-:W-:Y:S06]  /*0900*/  BAR.SYNC.DEFER_BLOCKING 0x0 ;  /* 0x0000000000007b1d */ /* 0x000fec0000010000 */
[----:B------:R-:W-:-:S02]  /*0910*/  UMOV UR4, 0x400 ;  /* 0x0000040000047882 */ /* 0x000fc40000000000 */
[----:B0-----:R-:W-:-:S09]  /*0920*/  ULEA UR4, UR5, UR4, 0x18 ;  /* 0x0000000405047291 */ /* 0x001fd2000f8ec0ff */
[----:B------:R-:W0:Y:S02]  /*0930*/  LDS R0, [UR4] ;  /* 0x00000004ff007984 */ /* 0x000e240008000800 */
[----:B0-----:R-:W-:-:S13]  /*0940*/  FSETP.GTU.AND P0, PT, R0, RZ, PT ;  /* 0x000000ff0000720b */ /* 0x001fda0003f0c000 */
[----:B------:R-:W-:Y:S05]  /*0950*/  @!P0 EXIT ;  /* 0x000000000000894d */ /* 0x000fea0003800000 */
[----:B------:R-:W-:-:S05]  /*0960*/  VIADD R2, R0, 0x1800000 ;  /* 0x0180000000027836 */ /* 0x000fca0000000000 */
[----:B------:R-:W-:-:S04]  /*0970*/  LOP3.LUT R2, R2, 0x7f800000, RZ, 0xc0, !PT ;  /* 0x7f80000002027812 */ /* 0x000fc800078ec0ff */
[----:B------:R-:W-:-:S13]  /*0980*/  ISETP.GT.U32.AND P0, PT, R2, 0x1ffffff, PT ;  /* 0x01ffffff0200780c */ /* 0x000fda0003f04070 */
[----:B------:R-:W-:Y:S05]  /*0990*/  @P0 BRA `(.L_x_22) ;  /* 0x00000000000c0947 */ /* 0x000fea0003800000 */
[----:B------:R-:W-:-:S07]  /*09a0*/  MOV R2, 0x9c0 ;  /* 0x000009c000027802 */ /* 0x000fce0000000f00 */
[----:B------:R-:W-:Y:S05]  /*09b0*/  CALL.REL.NOINC `($__internal_0_$__cuda_sm20_rcp_rn_f32_slowpath) ;  /* 0x0000000400687944 */ /* 0x000fea0003c00000 */
[----:B------:R-:W-:Y:S05]  /*09c0*/  BRA `(.L_x_23) ;  /* 0x0000000000107947 */ /* 0x000fea0003800000 */
.L_x_22:
[----:B------:R-:W0:Y:S02]  /*09d0*/  MUFU.RCP R3, R0 ;  /* 0x0000000000037308 */ /* 0x000e240000001000 */
[----:B0-----:R-:W-:-:S04]  /*09e0*/  FFMA R2, R0, R3, -1 ;  /* 0xbf80000000027423 */ /* 0x001fc80000000003 */
[----:B------:R-:W-:-:S04]  /*09f0*/  FADD.FTZ R2, -R2, -RZ ;  /* 0x800000ff02027221 */ /* 0x000fc80000010100 */
[----:B------:R-:W-:-:S07]  /*0a00*/  FFMA R0, R3, R2, R3 ;  /* 0x0000000203007223 */ /* 0x000fce0000000003 */
.L_x_23:
[----:B------:R-:W0:Y:S01]  /*0a10*/  S2UR UR4, SR_CTAID.X ;  /* 0x00000000000479c3 */ /* 0x000e220000002500 */
[----:B------:R-:W1:Y:S07]  /*0a20*/  LDCU UR5, c[0x0][0x398] ;  /* 0x00007300ff0577ac */ /* 0x000e6e0008000800 */
[----:B------:R-:W0:Y:S02]  /*0a30*/  LDC R11, c[0x0][0x360] ;  /* 0x0000d800ff0b7b82 */ /* 0x000e240000000800 */
[----:B0-----:R-:W-:-:S05]  /*0a40*/  IMAD R13, R11, UR4, R10 ;  /* 0x000000040b0d7c24 */ /* 0x001fca000f8e020a */
[----:B-1----:R-:W-:-:S13]  /*0a50*/  ISETP.GE.AND P0, PT, R13, UR5, PT ;  /* 0x000000050d007c0c */ /* 0x002fda000bf06270 */
[----:B------:R-:W-:Y:S05]  /*0a60*/  @P0 EXIT ;  /* 0x000000000000094d */ /* 0x000fea0003800000 */
[----:B------:R-:W0:Y:S01]  /*0a70*/  LDC.64 R8, c[0x0][0x390] ;  /* 0x0000e400ff087b82 */ /* 0x000e220000000a00 */
[----:B------:R-:W1:Y:S01]  /*0a80*/  LDCU.64 UR6, c[0x0][0x380] ;  /* 0x00007000ff0677ac */ /* 0x000e620008000a00 */
[----:B0-----:R-:W-:-:S05]  /*0a90*/  IMAD.WIDE.U32 R8, R7, 0x4, R8 ;  /* 0x0000000407087825 */ /* 0x001fca00078e0008 */
[----:B------:R0:W5:Y:S01]  /*0aa0*/  LDG.E.CONSTANT R2, desc[UR8][R8.64] ;  /* 0x0000000808027981 */ /* 0x000162000c1e9900 */
[----:B------:R-:W2:Y:S01]  /*0ab0*/  LDCU UR4, c[0x0][0x370] ;  /* 0x00006e00ff0477ac */ /* 0x000ea20008000800 */
[C---:B------:R-:W-:Y:S02]  /*0ac0*/  LOP3.LUT R3, R5.reuse, 0x7ffffffc, RZ, 0xc0, !PT ;  /* 0x7ffffffc05037812 */ /* 0x040fe400078ec0ff */
[----:B------:R-:W-:Y:S01]  /*0ad0*/  LOP3.LUT R6, R5, 0x3, RZ, 0xc0, !PT ;  /* 0x0000000305067812 */ /* 0x000fe200078ec0ff */
[----:B-1----:R-:W-:Y:S02]  /*0ae0*/  UIADD3 UR5, UP0, UPT, UR6, 0x8, URZ ;  /* 0x0000000806057890 */ /* 0x002fe4000ff1e0ff */
[----:B------:R-:W-:Y:S02]  /*0af0*/  IMAD.MOV R4, RZ, RZ, -R3 ;  /* 0x000000ffff047224 */ /* 0x000fe400078e0a03 */
[----:B------:R-:W-:Y:S01]  /*0b00*/  UIADD3.X UR6, UPT, UPT, URZ, UR7, URZ, UP0, !UPT ;  /* 0x00000007ff067290 */ /* 0x000fe200087fe4ff */
[----:B0-2---:R-:W-:-:S11]  /*0b10*/  IMAD R12, R11, UR4, RZ ;  /* 0x000000040b0c7c24 */ /* 0x005fd6000f8e02ff */
.L_x_29:
[----:B-----5:R-:W-:Y:S01]  /*0b20*/  ISETP.GE.AND P0, PT, R13, R2, PT ;  /* 0x000000020d00720c */ /* 0x020fe20003f06270 */
[----:B------:R-:W-:Y:S01]  /*0b30*/  BSSY.RECONVERGENT B0, `(.L_x_24) ;  /* 0x0000039000007945 */ /* 0x000fe20003800200 */
[----:B0-----:R-:W-:-:S11]  /*0b40*/  IMAD.MOV.U32 R15, RZ, RZ, 0x7fc00000 ;  /* 0x7fc00000ff0f7424 */ /* 0x001fd600078e00ff */
[----:B------:R-:W-:Y:S05]  /*0b50*/  @!P0 BRA `(.L_x_25) ;  /* 0x0000000000d88947 */ /* 0x000fea0003800000 */
[----:B------:R-:W-:Y:S01]  /*0b60*/  ISETP.GE.AND P0, PT, R5, 0x1, PT ;  /* 0x000000010500780c */ /* 0x000fe20003f06270 */
[----:B------:R-:W-:-:S12]  /*0b70*/  IMAD.MOV.U32 R15, RZ, RZ, RZ ;  /* 0x000000ffff0f7224 */ /* 0x000fd800078e00ff */
[----:B------:R-:W-:Y:S05]  /*0b80*/  @!P0 BRA `(.L_x_26) ;  /* 0x0000000000c88947 */ /* 0x000fea0003800000 */
[----:B------:R-:W-:Y:S01]  /*0b90*/  ISETP.GE.U32.AND P0, PT, R5, 0x4, PT ;  /* 0x000000040500780c */ /* 0x000fe20003f06070 */
[----:B------:R-:W-:Y:S01]  /*0ba0*/  IMAD.MOV.U32 R15, RZ, RZ, RZ ;  /* 0x000000ffff0f7224 */ /* 0x000fe200078e00ff */
[----:B------:R-:W-:Y:S01]  /*0bb0*/  IADD3 R14, PT, PT, R13, 0x1, -R5 ;  /* 0x000000010d0e7810 */ /* 0x000fe20007ffe805 */
[----:B------:R-:W-:-:S10]  /*0bc0*/  IMAD.MOV.U32 R9, RZ, RZ, RZ ;  /* 0x000000ffff097224 */ /* 0x000fd400078e00ff */
[----:B------:R-:W-:Y:S05]  /*0bd0*/  @!P0 BRA `(.L_x_27) ;  /* 0x0000000000648947 */ /* 0x000fea0003800000 */
[----:B------:R-:W0:Y:S01]  /*0be0*/  S2UR UR7, SR_CgaCtaId ;  /* 0x00000000000779c3 */ /* 0x000e220000008800 */
[----:B------:R-:W-:Y:S01]  /*0bf0*/  UMOV UR4, 0x400 ;  /* 0x0000040000047882 */ /* 0x000fe20000000000 */
[----:B------:R-:W-:Y:S01]  /*0c00*/  IMAD.MOV.U32 R15, RZ, RZ, RZ ;  /* 0x000000ffff0f7224 */ /* 0x000fe200078e00ff */
[----:B------:R-:W-:Y:S01]  /*0c10*/  UIADD3 UR4, UPT, UPT, UR4, 0x10, URZ ;  /* 0x0000001004047890 */ /* 0x000fe2000fffe0ff */
[----:B------:R-:W-:Y:S02]  /*0c20*/  IMAD.MOV.U32 R19, RZ, RZ, R14 ;  /* 0x000000ffff137224 */ /* 0x000fe400078e000e */
[----:B------:R-:W-:Y:S01]  /*0c30*/  IMAD.MOV.U32 R18, RZ, RZ, R4 ;  /* 0x000000ffff127224 */ /* 0x000fe200078e0004 */
[----:B0-----:R-:W-:-:S12]  /*0c40*/  ULEA UR4, UR7, UR4, 0x18 ;  /* 0x0000000407047291 */ /* 0x001fd8000f8ec0ff */
.L_x_28:
[----:B------:R-:W-:Y:S01]  /*0c50*/  IMAD.U32 R16, RZ, RZ, UR5 ;  /* 0x00000005ff107e24 */ /* 0x000fe2000f8e00ff */
[----:B------:R-:W0:Y:S01]  /*0c60*/  LDS.128 R8, [UR4] ;  /* 0x00000004ff087984 */ /* 0x000e220008000c00 */
[----:B------:R-:W-:Y:S02]  /*0c70*/  IMAD.U32 R17, RZ, RZ, UR6 ;  /* 0x00000006ff117e24 */ /* 0x000fe4000f8e00ff */
[----:B------:R-:W-:-:S05]  /*0c80*/  IMAD.WIDE R16, R19, 0x4, R16 ;  /* 0x0000000413107825 */ /* 0x000fca00078e0210 */
[----:B------:R-:W0:Y:S04]  /*0c90*/  LDG.E.CONSTANT R20, desc[UR8][R16.64+-0x8] ;  /* 0xfffff80810147981 */ /* 0x000e28000c1e9900 */
[----:B------:R-:W2:Y:S04]  /*0ca0*/  LDG.E.CONSTANT R21, desc[UR8][R16.64+-0x4] ;  /* 0xfffffc0810157981 */ /* 0x000ea8000c1e9900 */
[----:B------:R-:W3:Y:S04]  /*0cb0*/  LDG.E.CONSTANT R22, desc[UR8][R16.64] ;  /* 0x0000000810167981 */ /* 0x000ee8000c1e9900 */
[----:B------:R-:W4:Y:S01]  /*0cc0*/  LDG.E.CONSTANT R23, desc[UR8][R16.64+0x4] ;  /* 0x0000040810177981 */ /* 0x000f22000c1e9900 */
[----:B------:R-:W-:Y:S01]  /*0cd0*/  VIADD R18, R18, 0x4 ;  /* 0x0000000412127836 */ /* 0x000fe20000000000 */
[----:B------:R-:W-:Y:S01]  /*0ce0*/  UIADD3 UR4, UPT, UPT, UR4, 0x10, URZ ;  /* 0x0000001004047890 */ /* 0x000fe2000fffe0ff */
[----:B------:R-:W-:-:S03]  /*0cf0*/  VIADD R19, R19, 0x4 ;  /* 0x0000000413137836 */ /* 0x000fc60000000000 */
[----:B------:R-:W-:Y:S01]  /*0d00*/  ISETP.NE.AND P0, PT, R18, RZ, PT ;  /* 0x000000ff1200720c */ /* 0x000fe20003f05270 */
[----:B0-----:R-:W-:-:S04]  /*0d10*/  FFMA R8, R20, R8, R15 ;  /* 0x0000000814087223 */ /* 0x001fc8000000000f */
[----:B--2---:R-:W-:-:S04]  /*0d20*/  FFMA R9, R9, R21, R8 ;  /* 0x0000001509097223 */ /* 0x004fc80000000008 */
[----:B---3--:R-:W-:-:S04]  /*0d30*/  FFMA R10, R10, R22, R9 ;  /* 0x000000160a0a7223 */ /* 0x008fc80000000009 */
[----:B----4-:R-:W-:Y:S01]  /*0d40*/  FFMA R15, R11, R23, R10 ;  /* 0x000000170b0f7223 */ /* 0x010fe2000000000a */
[----:B------:R-:W-:Y:S06]  /*0d50*/  @P0 BRA `(.L_x_28) ;  /* 0xfffffffc00bc0947 */ /* 0x000fec000383ffff */
[----:B------:R-:W-:-:S07]  /*0d60*/  MOV R9, R3 ;  /* 0x0000000300097202 */ /* 0x000fce0000000f00 */
.L_x_27:
[----:B------:R-:W-:-:S13]  /*0d70*/  ISETP.NE.AND P0, PT, R6, RZ, PT ;  /* 0x000000ff0600720c */ /* 0x000fda0003f05270 */
[----:B------:R-:W-:Y:S05]  /*0d80*/  @!P0 BRA `(.L_x_26) ;  /* 0x0000000000488947 */ /* 0x000fea0003800000 */
[----:B------:R-:W0:Y:S01]  /*0d90*/  LDC.64 R16, c[0x0][0x380] ;  /* 0x0000e000ff107b82 */ /* 0x000e220000000a00 */
[----:B------:R-:W-:-:S04]  /*0da0*/  IMAD.IADD R11, R14, 0x1, R9 ;  /* 0x000000010e0b7824 */ /* 0x000fc800078e0209 */
[----:B0-----:R-:W-:-:S05]  /*0db0*/  IMAD.WIDE R16, R11, 0x4, R16 ;  /* 0x000000040b107825 */ /* 0x001fca00078e0210 */
[----:B------:R-:W2:Y:S01]  /*0dc0*/  LDG.E.CONSTANT R14, desc[UR8][R16.64] ;  /* 0x00000008100e7981 */ /* 0x000ea2000c1e9900 */
[----:B------:R-:W-:Y:S02]  /*0dd0*/  MOV R8, 0x400 ;  /* 0x0000040000087802 */ /* 0x000fe40000000f00 */
[----:B------:R-:W-:Y:S01]  /*0de0*/  ISETP.NE.AND P0, PT, R6, 0x1, PT ;  /* 0x000000010600780c */ /* 0x000fe20003f05270 */
[----:B------:R-:W0:Y:S02]  /*0df0*/  S2R R11, SR_CgaCtaId ;  /* 0x00000000000b7919 */ /* 0x000e240000008800 */
[----:B------:R-:W-:-:S05]  /*0e00*/  VIADD R8, R8, 0x10 ;  /* 0x0000001008087836 */ /* 0x000fca0000000000 */
[----:B0-----:R-:W-:-:S05]  /*0e10*/  LEA R8, R11, R8, 0x18 ;  /* 0x000000080b087211 */ /* 0x001fca00078ec0ff */
[----:B------:R-:W-:-:S06]  /*0e20*/  IMAD R8, R9, 0x4, R8 ;  /* 0x0000000409087824 */ /* 0x000fcc00078e0208 */
[----:B------:R-:W2:Y:S02]  /*0e30*/  LDS.128 R8, [R8] ;  /* 0x0000000008087984 */ /* 0x000ea40000000c00 */
[----:B--2---:R-:W-:Y:S01]  /*0e40*/  FFMA R15, R14, R8, R15 ;  /* 0x000000080e0f7223 */ /* 0x004fe2000000000f */
[----:B------:R-:W-:Y:S06]  /*0e50*/  @!P0 BRA `(.L_x_26) ;  /* 0x0000000000148947 */ /* 0x000fec0003800000 */
[----:B------:R-:W-:Y:S01]  /*0e60*/  ISETP.NE.AND P0, PT, R6, 0x2, PT ;  /* 0x000000020600780c */ /* 0x000fe20003f05270 */
[----:B------:R-:W2:-:S12]  /*0e70*/  LDG.E.CONSTANT R8, desc[UR8][R16.64+0x4] ;  /* 0x0000040810087981 */ /* 0x000e98000c1e9900 */
[----:B------:R-:W3:Y:S01]  /*0e80*/  @P0 LDG.E.CONSTANT R14, desc[UR8][R16.64+0x8] ;  /* 0x00000808100e0981 */ /* 0x000ee2000c1e9900 */
[----:B--2---:R-:W-:-:S04]  /*0e90*/  FFMA R15, R8, R9, R15 ;  /* 0x00000009080f7223 */ /* 0x004fc8000000000f */
[----:B---3--:R-:W-:-:S07]  /*0ea0*/  @P0 FFMA R15, R14, R10, R15 ;  /* 0x0000000a0e0f0223 */ /* 0x008fce000000000f */
.L_x_26:
[----:B------:R-:W-:-:S07]  /*0eb0*/  FMUL R15, R15, R0 ;  /* 0x000000000f0f7220 */ /* 0x000fce0000400000 */
.L_x_25:
[----:B------:R-:W-:Y:S05]  /*0ec0*/  BSYNC.RECONVERGENT B0 ;  /* 0x0000000000007941 */ /* 0x000fea0003800200 */
.L_x_24:
[----:B------:R-:W0:Y:S01]  /*0ed0*/  LDC.64 R8, c[0x0][0x3a8] ;  /* 0x0000ea00ff087b82 */ /* 0x000e220000000a00 */
[----:B------:R-:W1:Y:S02]  /*0ee0*/  LDCU UR4, c[0x0][0x398] ;  /* 0x00007300ff0477ac */ /* 0x000e640008000800 */
[--C-:B-1----:R-:W-:Y:S02]  /*0ef0*/  IMAD R11, R7, UR4, R13.reuse ;  /* 0x00000004070b7c24 */ /* 0x102fe4000f8e020d */
[----:B------:R-:W-:Y:S02]  /*0f00*/  IMAD.IADD R13, R12, 0x1, R13 ;  /* 0x000000010c0d7824 */ /* 0x000fe400078e020d */
[----:B0-----:R-:W-:-:S03]  /*0f10*/  IMAD.WIDE R8, R11, 0x4, R8 ;  /* 0x000000040b087825 */ /* 0x001fc600078e0208 */
[----:B------:R-:W-:Y:S02]  /*0f20*/  ISETP.GE.AND P0, PT, R13, UR4, PT ;  /* 0x000000040d007c0c */ /* 0x000fe4000bf06270 */
[----:B------:R0:W-:Y:S11]  /*0f30*/  STG.E desc[UR8][R8.64], R15 ;  /* 0x0000000f08007986 */ /* 0x0001f6000c101908 */
[----:B------:R-:W-:Y:S05]  /*0f40*/  @!P0 BRA `(.L_x_29) ;  /* 0xfffffff800f48947 */ /* 0x000fea000383ffff */
[----:B------:R-:W-:Y:S05]  /*0f50*/  EXIT ;  /* 0x000000000000794d */ /* 0x000fea0003800000 */
        .weak           $__internal_0_$__cuda_sm20_rcp_rn_f32_slowpath
        .type           $__internal_0_$__cuda_sm20_rcp_rn_f32_slowpath,@function
        .size           $__internal_0_$__cuda_sm20_rcp_rn_f32_slowpath,($__internal_1_$__cuda_sm3x_div_rn_noftz_f32_slowpath - $__internal_0_$__cuda_sm20_rcp_rn_f32_slowpath)
$__internal_0_$__cuda_sm20_rcp_rn_f32_slowpath:
[----:B------:R-:W-:-:S05]  /*0f60*/  IMAD.SHL.U32 R3, R0, 0x2, RZ ;  /* 0x0000000200037824 */ /* 0x000fca00078e00ff */
[----:B------:R-:W-:-:S04]  /*0f70*/  SHF.R.U32.HI R3, RZ, 0x18, R3 ;  /* 0x00000018ff037819 */ /* 0x000fc80000011603 */
[----:B------:R-:W-:-:S13]  /*0f80*/  ISETP.NE.U32.AND P0, PT, R3, RZ, PT ;  /* 0x000000ff0300720c */ /* 0x000fda0003f05070 */
[----:B------:R-:W-:Y:S05]  /*0f90*/  @P0 BRA `(.L_x_30) ;  /* 0x00000000002c0947 */ /* 0x000fea0003800000 */
[----:B------:R-:W-:-:S05]  /*0fa0*/  IMAD.SHL.U32 R3, R0, 0x2, RZ ;  /* 0x0000000200037824 */ /* 0x000fca00078e00ff */
[----:B------:R-:W-:-:S13]  /*0fb0*/  ISETP.NE.AND P0, PT, R3, RZ, PT ;  /* 0x000000ff0300720c */ /* 0x000fda0003f05270 */
[----:B------:R2:W3:Y:S01]  /*0fc0*/  @!P0 MUFU.RCP R3, R0 ;  /* 0x0000000000038308 */ /* 0x0004e20000001000 */
[----:B------:R-:W-:Y:S05]  /*0fd0*/  @!P0 BRA `(.L_x_31) ;  /* 0x0000000000a48947 */ /* 0x000fea0003800000 */
[----:B------:R-:W-:-:S04]  /*0fe0*/  FFMA R4, R0, 1.84467440737095516160e+19, RZ ;  /* 0x5f80000000047823 */ /* 0x000fc800000000ff */
[----:B---3--:R-:W2:Y:S02]  /*0ff0*/  MUFU.RCP R3, R4 ;  /* 0x0000000400037308 */ /* 0x008ea40000001000 */
[----:B--2---:R-:W-:-:S04]  /*1000*/  FFMA R0, R4, R3, -1 ;  /* 0xbf80000004007423 */ /* 0x004fc80000000003 */
[----:B------:R-:W-:-:S04]  /*1010*/  FADD.FTZ R0, -R0, -RZ ;  /* 0x800000ff00007221 */ /* 0x000fc80000010100 */
[----:B------:R-:W-:-:S04]  /*1020*/  FFMA R0, R3, R0, R3 ;  /* 0x0000000003007223 */ /* 0x000fc80000000003 */
[----:B------:R-:W-:Y:S01]  /*1030*/  FFMA R3, R0, 1.84467440737095516160e+19, RZ ;  /* 0x5f80000000037823 */ /* 0x000fe200000000ff */
[----:B------:R-:W-:Y:S06]  /*1040*/  BRA `(.L_x_31) ;  /* 0x0000000000887947 */ /* 0x000fec0003800000 */
.L_x_30:
[----:B------:R-:W-:-:S05]  /*1050*/  VIADD R4, R3, 0xffffff03 ;  /* 0xffffff0303047836 */ /* 0x000fca0000000000 */
[----:B------:R-:W-:-:S13]  /*1060*/  ISETP.GT.U32.AND P0, PT, R4, 0x1, PT ;  /* 0x000000010400780c */ /* 0x000fda0003f04070 */
[----:B------:R-:W-:Y:S05]  /*1070*/  @P0 BRA `(.L_x_32) ;  /* 0x0000000000780947 */ /* 0x000fea0003800000 */
[----:B------:R-:W-:Y:S01]  /*1080*/  LOP3.LUT R6, R0, 0x7fffff, RZ, 0xc0, !PT ;  /* 0x007fffff00067812 */ /* 0x000fe200078ec0ff */
[----:B------:R-:W-:-:S03]  /*1090*/  IMAD.MOV.U32 R13, RZ, RZ, 0x3 ;  /* 0x00000003ff0d7424 */ /* 0x000fc600078e00ff */
[----:B------:R-:W-:Y:S02]  /*10a0*/  LOP3.LUT R6, R6, 0x3f800000, RZ, 0xfc, !PT ;  /* 0x3f80000006067812 */ /* 0x000fe400078efcff */
[----:B------:R-:W-:Y:S02]  /*10b0*/  SHF.L.U32 R14, R13, R4, RZ ;  /* 0x000000040d0e7219 */ /* 0x000fe400000006ff */
[----:B------:R-:W0:Y:S02]  /*10c0*/  MUFU.RCP R9, R6 ;  /* 0x0000000600097308 */ /* 0x000e240000001000 */
[----:B0-----:R-:W-:-:S04]  /*10d0*/  FFMA R8, R6, R9, -1 ;  /* 0xbf80000006087423 */ /* 0x001fc80000000009 */
[----:B------:R-:W-:-:S04]  /*10e0*/  FADD.FTZ R8, -R8, -RZ ;  /* 0x800000ff08087221 */ /* 0x000fc80000010100 */
[CCC-:B------:R-:W-:Y:S01]  /*10f0*/  FFMA.RM R11, R9.reuse, R8.reuse, R9.reuse ;  /* 0x00000008090b7223 */ /* 0x1c0fe20000004009 */
[----:B------:R-:W-:-:S04]  /*1100*/  FFMA.RP R12, R9, R8, R9 ;  /* 0x00000008090c7223 */ /* 0x000fc80000008009 */
[C---:B------:R-:W-:Y:S02]  /*1110*/  LOP3.LUT R8, R11.reuse, 0x7fffff, RZ, 0xc0, !PT ;  /* 0x007fffff0b087812 */ /* 0x040fe400078ec0ff */
[----:B------:R-:W-:Y:S02]  /*1120*/  FSETP.NEU.FTZ.AND P0, PT, R11, R12, PT ;  /* 0x0000000c0b00720b */ /* 0x000fe40003f1d000 */
[----:B------:R-:W-:Y:S02]  /*1130*/  LOP3.LUT R9, R8, 0x800000, RZ, 0xfc, !PT ;  /* 0x0080000008097812 */ /* 0x000fe400078efcff */
[----:B------:R-:W-:Y:S02]  /*1140*/  SEL R8, RZ, 0xffffffff, !P0 ;  /* 0xffffffffff087807 */ /* 0x000fe40004000000 */
[----:B------:R-:W-:-:S03]  /*1150*/  LOP3.LUT R11, R14, R9, RZ, 0xc0, !PT ;  /* 0x000000090e0b7212 */ /* 0x000fc600078ec0ff */
[----:B------:R-:W-:Y:S01]  /*1160*/  IMAD.MOV R8, RZ, RZ, -R8 ;  /* 0x000000ffff087224 */ /* 0x000fe200078e0a08 */
[----:B------:R-:W-:-:S04]  /*1170*/  SHF.R.U32.HI R11, RZ, R4, R11 ;  /* 0x00000004ff0b7219 */ /* 0x000fc8000001160b */
[----:B------:R-:W-:Y:S02]  /*1180*/  LOP3.LUT P1, RZ, R8, R4, R9, 0xf8, !PT ;  /* 0x0000000408ff7212 */ /* 0x000fe4000782f809 */
[C---:B------:R-:W-:Y:S02]  /*1190*/  LOP3.LUT P0, RZ, R11.reuse, 0x1, RZ, 0xc0, !PT ;  /* 0x000000010bff7812 */ /* 0x040fe4000780c0ff */
[----:B------:R-:W-:-:S04]  /*11a0*/  LOP3.LUT P2, RZ, R11, 0x2, RZ, 0xc0, !PT ;  /* 0x000000020bff7812 */ /* 0x000fc8000784c0ff */
[----:B------:R-:W-:Y:S02]  /*11b0*/  PLOP3.LUT P0, PT, P0, P1, P2, 0xe0, 0x0 ;  /* 0x000000000000781c */ /* 0x000fe40000703c20 */
[----:B------:R-:W-:Y:S02]  /*11c0*/  LOP3.LUT P1, RZ, R0, 0x7fffff, RZ, 0xc0, !PT ;  /* 0x007fffff00ff7812 */ /* 0x000fe4000782c0ff */
[----:B------:R-:W-:-:S05]  /*11d0*/  SEL R4, RZ, 0x1, !P0 ;  /* 0x00000001ff047807 */ /* 0x000fca0004000000 */
[----:B------:R-:W-:-:S05]  /*11e0*/  IMAD.MOV R4, RZ, RZ, -R4 ;  /* 0x000000ffff047224 */ /* 0x000fca00078e0a04 */
[----:B------:R-:W-:Y:S01]  /*11f0*/  ISETP.GE.AND P0, PT, R4, RZ, PT ;  /* 0x000000ff0400720c */ /* 0x000fe20003f06270 */
[----:B------:R-:W-:-:S05]  /*1200*/  VIADD R4, R3, 0xffffff04 ;  /* 0xffffff0403047836 */ /* 0x000fca0000000000 */
[----:B------:R-:W-:-:S07]  /*1210*/  SHF.R.U32.HI R3, RZ, R4, R9 ;  /* 0x00000004ff037219 */ /* 0x000fce0000011609 */
[----:B------:R-:W-:-:S04]  /*1220*/  @!P0 VIADD R3, R3, 0x1 ;  /* 0x0000000103038836 */ /* 0x000fc80000000000 */
[----:B------:R-:W-:-:S05]  /*1230*/  @!P1 IMAD.SHL.U32 R3, R3, 0x2, RZ ;  /* 0x0000000203039824 */ /* 0x000fca00078e00ff */
[----:B------:R-:W-:Y:S01]  /*1240*/  LOP3.LUT R3, R3, 0x80000000, R0, 0xf8, !PT ;  /* 0x8000000003037812 */ /* 0x000fe200078ef800 */
[----:B------:R-:W-:Y:S06]  /*1250*/  BRA `(.L_x_31) ;  /* 0x0000000000047947 */ /* 0x000fec0003800000 */
.L_x_32:
[----:B------:R0:W1:Y:S02]  /*1260*/  MUFU.RCP R3, R0 ;  /* 0x0000000000037308 */ /* 0x0000640000001000 */
.L_x_31:
[----:B0123--:R-:W-:Y:S02]  /*1270*/  IMAD.MOV.U32 R0, RZ, RZ, R3 ;  /* 0x000000ffff007224 */ /* 0x00ffe400078e0003 */
[----:B------:R-:W-:-:S04]  /*1280*/  IMAD.MOV.U32 R3, RZ, RZ, 0x0 ;  /* 0x00000000ff037424 */ /* 0x000fc800078e00ff */
[----:B------:R-:W-:Y:S05]  /*1290*/  RET.REL.NODEC R2 `(ehma_batch_f32) ;  /* 0xffffffec02587950 */ /* 0x000fea0003c3ffff */
        .weak           $__internal_1_$__cuda_sm3x_div_rn_noftz_f32_slowpath
        .type           $__internal_1_$__cuda_sm3x_div_rn_noftz_f32_slowpath,@function
        .size           $__internal_1_$__cuda_sm3x_div_rn_noftz_f32_slowpath,(.L_x_46 - $__internal_1_$__cuda_sm3x_div_rn_noftz_f32_slowpath)
$__internal_1_$__cuda_sm3x_div_rn_noftz_f32_slowpath:
[--C-:B------:R-:W-:Y:S01]  /*12a0*/  SHF.R.U32.HI R6, RZ, 0x17, R13.reuse ;  /* 0x00000017ff067819 */ /* 0x100fe2000001160d */
[----:B------:R-:W-:Y:S01]  /*12b0*/  BSSY.RECONVERGENT B1, `(.L_x_33) ;  /* 0x0000065000017945 */ /* 0x000fe20003800200 */
[----:B------:R-:W-:Y:S01]  /*12c0*/  SHF.R.U32.HI R3, RZ, 0x17, R0 ;  /* 0x00000017ff037819 */ /* 0x000fe20000011600 */
[----:B------:R-:W-:Y:S01]  /*12d0*/  IMAD.MOV.U32 R9, RZ, RZ, R13 ;  /* 0x000000ffff097224 */ /* 0x000fe200078e000d */
[----:B------:R-:W-:Y:S02]  /*12e0*/  LOP3.LUT R6, R6, 0xff, RZ, 0xc0, !PT ;  /* 0x000000ff06067812 */ /* 0x000fe400078ec0ff */
[----:B------:R-:W-:Y:S02]  /*12f0*/  LOP3.LUT R16, R3, 0xff, RZ, 0xc0, !PT ;  /* 0x000000ff03107812 */ /* 0x000fe400078ec0ff */
[----:B------:R-:W-:Y:S01]  /*1300*/  MOV R8, R0 ;  /* 0x0000000000087202 */ /* 0x000fe20000000f00 */
[----:B------:R-:W-:Y:S02]  /*1310*/  VIADD R15, R6, 0xffffffff ;  /* 0xffffffff060f7836 */ /* 0x000fe40000000000 */
[----:B------:R-:W-:-:S03]  /*1320*/  VIADD R17, R16, 0xffffffff ;  /* 0xffffffff10117836 */ /* 0x000fc60000000000 */
[----:B------:R-:W-:-:S04]  /*1330*/  ISETP.GT.U32.AND P0, PT, R15, 0xfd, PT ;  /* 0x000000fd0f00780c */ /* 0x000fc80003f04070 */
[----:B------:R-:W-:-:S13]  /*1340*/  ISETP.GT.U32.OR P0, PT, R17, 0xfd, P0 ;  /* 0x000000fd1100780c */ /* 0x000fda0000704470 */
[----:B------:R-:W-:Y:S01]  /*1350*/  @!P0 IMAD.MOV.U32 R4, RZ, RZ, RZ ;  /* 0x000000ffff048224 */ /* 0x000fe200078e00ff */
[----:B------:R-:W-:Y:S06]  /*1360*/  @!P0 BRA `(.L_x_34) ;  /* 0x0000000000608947 */ /* 0x000fec0003800000 */
[----:B------:R-:W-:Y:S01]  /*1370*/  FSETP.GTU.FTZ.AND P1, PT, |R13|, +INF , PT ;  /* 0x7f8000000d00780b */ /* 0x000fe20003f3c200 */
[----:B------:R-:W-:Y:S01]  /*1380*/  IMAD.MOV.U32 R3, RZ, RZ, R13 ;  /* 0x000000ffff037224 */ /* 0x000fe200078e000d */
[----:B------:R-:W-:-:S04]  /*1390*/  FSETP.GTU.FTZ.AND P0, PT, |R0|, +INF , PT ;  /* 0x7f8000000000780b */ /* 0x000fc80003f1c200 */
[----:B------:R-:W-:-:S13]  /*13a0*/  PLOP3.LUT P0, PT, P0, P1, PT, 0xf8, 0x8f ;  /* 0x00000000008f781c */ /* 0x000fda0000703f70 */
[----:B------:R-:W-:Y:S05]  /*13b0*/  @P0 BRA `(.L_x_35) ;  /* 0x00000004004c0947 */ /* 0x000fea0003800000 */
[----:B------:R-:W-:-:S13]  /*13c0*/  LOP3.LUT P0, RZ, R9, 0x7fffffff, R8, 0xc8, !PT ;  /* 0x7fffffff09ff7812 */ /* 0x000fda000780c808 */
[----:B------:R-:W-:Y:S05]  /*13d0*/  @!P0 BRA `(.L_x_36) ;  /* 0x00000004003c8947 */ /* 0x000fea0003800000 */
[C---:B------:R-:W-:Y:S02]  /*13e0*/  FSETP.NEU.FTZ.AND P2, PT, |R0|.reuse, +INF , PT ;  /* 0x7f8000000000780b */ /* 0x040fe40003f5d200 */
[----:B------:R-:W-:Y:S02]  /*13f0*/  FSETP.NEU.FTZ.AND P1, PT, |R3|, +INF , PT ;  /* 0x7f8000000300780b */ /* 0x000fe40003f3d200 */
[----:B------:R-:W-:-:S11]  /*1400*/  FSETP.NEU.FTZ.AND P0, PT, |R0|, +INF , PT ;  /* 0x7f8000000000780b */ /* 0x000fd60003f1d200 */
[----:B------:R-:W-:Y:S05]  /*1410*/  @!P1 BRA !P2, `(.L_x_36) ;  /* 0x00000004002c9947 */ /* 0x000fea0005000000 */
[----:B------:R-:W-:-:S04]  /*1420*/  LOP3.LUT P2, RZ, R8, 0x7fffffff, RZ, 0xc0, !PT ;  /* 0x7fffffff08ff7812 */ /* 0x000fc8000784c0ff */
[----:B------:R-:W-:-:S13]  /*1430*/  PLOP3.LUT P1, PT, P1, P2, PT, 0x2f, 0xf2 ;  /* 0x0000000000f2781c */ /* 0x000fda0000f24577 */
[----:B------:R-:W-:Y:S05]  /*1440*/  @P1 BRA `(.L_x_37) ;  /* 0x0000000400181947 */ /* 0x000fea0003800000 */
[----:B------:R-:W-:-:S04]  /*1450*/  LOP3.LUT P1, RZ, R9, 0x7fffffff, RZ, 0xc0, !PT ;  /* 0x7fffffff09ff7812 */ /* 0x000fc8000782c0ff */
[----:B------:R-:W-:-:S13]  /*1460*/  PLOP3.LUT P0, PT, P0, P1, PT, 0x2f, 0xf2 ;  /* 0x0000000000f2781c */ /* 0x000fda0000702577 */
[----:B------:R-:W-:Y:S05]  /*1470*/  @P0 BRA `(.L_x_38) ;  /* 0x0000000400000947 */ /* 0x000fea0003800000 */
[----:B------:R-:W-:Y:S02]  /*1480*/  ISETP.GE.AND P0, PT, R17, RZ, PT ;  /* 0x000000ff1100720c */ /* 0x000fe40003f06270 */
[----:B------:R-:W-:-:S11]  /*1490*/  ISETP.GE.AND P1, PT, R15, RZ, PT ;  /* 0x000000ff0f00720c */ /* 0x000fd60003f26270 */
[----:B------:R-:W-:Y:S02]  /*14a0*/  @P0 IMAD.MOV.U32 R4, RZ, RZ, RZ ;  /* 0x000000ffff040224 */ /* 0x000fe400078e00ff */
[----:B------:R-:W-:Y:S01]  /*14b0*/  @!P0 FFMA R8, R0, 1.84467440737095516160e+19, RZ ;  /* 0x5f80000000088823 */ /* 0x000fe200000000ff */
[----:B------:R-:W-:Y:S02]  /*14c0*/  @!P0 IMAD.MOV.U32 R4, RZ, RZ, -0x40 ;  /* 0xffffffc0ff048424 */ /* 0x000fe400078e00ff */
[----:B------:R-:W-:Y:S02]  /*14d0*/  @!P1 FFMA R9, R3, 1.84467440737095516160e+19, RZ ;  /* 0x5f80000003099823 */ /* 0x000fe400000000ff */
[----:B------:R-:W-:-:S07]  /*14e0*/  @!P1 VIADD R4, R4, 0x40 ;  /* 0x0000004004049836 */ /* 0x000fce0000000000 */
.L_x_34:
[----:B------:R-:W-:Y:S01]  /*14f0*/  LEA R0, R6, 0xc0800000, 0x17 ;  /* 0xc080000006007811 */ /* 0x000fe200078eb8ff */
[----:B------:R-:W-:Y:S01]  /*1500*/  VIADD R3, R16, 0xffffff81 ;  /* 0xffffff8110037836 */ /* 0x000fe20000000000 */
[----:B------:R-:W-:Y:S03]  /*1510*/  BSSY.RECONVERGENT B2, `(.L_x_39) ;  /* 0x0000035000027945 */ /* 0x000fe60003800200 */
[----:B------:R-:W-:Y:S02]  /*1520*/  IMAD.IADD R9, R9, 0x1, -R0 ;  /* 0x0000000109097824 */ /* 0x000fe400078e0a00 */
[----:B------:R-:W-:Y:S02]  /*1530*/  IMAD R0, R3, -0x800000, R8 ;  /* 0xff80000003007824 */ /* 0x000fe400078e0208 */
[----:B------:R0:W1:Y:S01]  /*1540*/  MUFU.RCP R15, R9 ;  /* 0x00000009000f7308 */ /* 0x0000620000001000 */
[----:B------:R-:W-:Y:S01]  /*1550*/  FADD.FTZ R17, -R9, -RZ ;  /* 0x800000ff09117221 */ /* 0x000fe20000010100 */
[----:B0-----:R-:W-:-:S05]  /*1560*/  IADD3 R9, PT, PT, R3, 0x7f, -R6 ;  /* 0x0000007f03097810 */ /* 0x001fca0007ffe806 */
[----:B------:R-:W-:Y:S02]  /*1570*/  IMAD.IADD R9, R9, 0x1, R4 ;  /* 0x0000000109097824 */ /* 0x000fe400078e0204 */
[----:B-1----:R-:W-:-:S04]  /*1580*/  FFMA R16, R15, R17, 1 ;  /* 0x3f8000000f107423 */ /* 0x002fc80000000011 */
[----:B------:R-:W-:-:S04]  /*1590*/  FFMA R19, R15, R16, R15 ;  /* 0x000000100f137223 */ /* 0x000fc8000000000f */
[----:B------:R-:W-:-:S04]  /*15a0*/  FFMA R8, R0, R19, RZ ;  /* 0x0000001300087223 */ /* 0x000fc800000000ff */
[----:B------:R-:W-:-:S04]  /*15b0*/  FFMA R15, R17, R8, R0 ;  /* 0x00000008110f7223 */ /* 0x000fc80000000000 */
[----:B------:R-:W-:-:S04]  /*15c0*/  FFMA R8, R19, R15, R8 ;  /* 0x0000000f13087223 */ /* 0x000fc80000000008 */
[----:B------:R-:W-:-:S04]  /*15d0*/  FFMA R17, R17, R8, R0 ;  /* 0x0000000811117223 */ /* 0x000fc80000000000 */
[----:B------:R-:W-:-:S05]  /*15e0*/  FFMA R0, R19, R17, R8 ;  /* 0x0000001113007223 */ /* 0x000fca0000000008 */
[----:B------:R-:W-:-:S04]  /*15f0*/  SHF.R.U32.HI R3, RZ, 0x17, R0 ;  /* 0x00000017ff037819 */ /* 0x000fc80000011600 */
[----:B------:R-:W-:-:S05]  /*1600*/  LOP3.LUT R3, R3, 0xff, RZ, 0xc0, !PT ;  /* 0x000000ff03037812 */ /* 0x000fca00078ec0ff */
[----:B------:R-:W-:-:S04]  /*1610*/  IMAD.IADD R15, R3, 0x1, R9 ;  /* 0x00000001030f7824 */ /* 0x000fc800078e0209 */
[----:B------:R-:W-:-:S05]  /*1620*/  VIADD R3, R15, 0xffffffff ;  /* 0xffffffff0f037836 */ /* 0x000fca0000000000 */
[----:B------:R-:W-:-:S13]  /*1630*/  ISETP.GE.U32.AND P0, PT, R3, 0xfe, PT ;  /* 0x000000fe0300780c */ /* 0x000fda0003f06070 */
[----:B------:R-:W-:Y:S05]  /*1640*/  @!P0 BRA `(.L_x_40) ;  /* 0x0000000000808947 */ /* 0x000fea0003800000 */
[----:B------:R-:W-:-:S13]  /*1650*/  ISETP.GT.AND P0, PT, R15, 0xfe, PT ;  /* 0x000000fe0f00780c */ /* 0x000fda0003f04270 */
[----:B------:R-:W-:Y:S05]  /*1660*/  @P0 BRA `(.L_x_41) ;  /* 0x00000000006c0947 */ /* 0x000fea0003800000 */
[----:B------:R-:W-:-:S13]  /*1670*/  ISETP.GE.AND P0, PT, R15, 0x1, PT ;  /* 0x000000010f00780c */ /* 0x000fda0003f06270 */
[----:B------:R-:W-:Y:S05]  /*1680*/  @P0 BRA `(.L_x_42) ;  /* 0x0000000000740947 */ /* 0x000fea0003800000 */
[----:B------:R-:W-:Y:S02]  /*1690*/  ISETP.GE.AND P0, PT, R15, -0x18, PT ;  /* 0xffffffe80f00780c */ /* 0x000fe40003f06270 */
[----:B------:R-:W-:-:S11]  /*16a0*/  LOP3.LUT R0, R0, 0x80000000, RZ, 0xc0, !PT ;  /* 0x8000000000007812 */ /* 0x000fd600078ec0ff */
[----:B------:R-:W-:Y:S05]  /*16b0*/  @!P0 BRA `(.L_x_42) ;  /* 0x0000000000688947 */ /* 0x000fea0003800000 */
[-CC-:B------:R-:W-:Y:S01]  /*16c0*/  FFMA.RZ R3, R19, R17.reuse, R8.reuse ;  /* 0x0000001113037223 */ /* 0x180fe2000000c008 */
[----:B------:R-:W-:Y:S02]  /*16d0*/  VIADD R9, R15, 0x20 ;  /* 0x000000200f097836 */ /* 0x000fe40000000000 */
[-CC-:B------:R-:W-:Y:S01]  /*16e0*/  FFMA.RM R4, R19, R17.reuse, R8.reuse ;  /* 0x0000001113047223 */ /* 0x180fe20000004008 */
[----:B------:R-:W-:Y:S02]  /*16f0*/  ISETP.NE.AND P2, PT, R15, RZ, PT ;  /* 0x000000ff0f00720c */ /* 0x000fe40003f45270 */
[----:B------:R-:W-:Y:S01]  /*1700*/  LOP3.LUT R6, R3, 0x7fffff, RZ, 0xc0, !PT ;  /* 0x007fffff03067812 */ /* 0x000fe200078ec0ff */
[----:B------:R-:W-:Y:S01]  /*1710*/  FFMA.RP R3, R19, R17, R8 ;  /* 0x0000001113037223 */ /* 0x000fe20000008008 */
[----:B------:R-:W-:Y:S01]  /*1720*/  IMAD.MOV R8, RZ, RZ, -R15 ;  /* 0x000000ffff087224 */ /* 0x000fe200078e0a0f */
[----:B------:R-:W-:Y:S02]  /*1730*/  ISETP.NE.AND P1, PT, R15, RZ, PT ;  /* 0x000000ff0f00720c */ /* 0x000fe40003f25270 */
[----:B------:R-:W-:-:S02]  /*1740*/  LOP3.LUT R6, R6, 0x800000, RZ, 0xfc, !PT ;  /* 0x0080000006067812 */ /* 0x000fc400078efcff */
[----:B------:R-:W-:Y:S02]  /*1750*/  FSETP.NEU.FTZ.AND P0, PT, R3, R4, PT ;  /* 0x000000040300720b */ /* 0x000fe40003f1d000 */
[----:B------:R-:W-:Y:S02]  /*1760*/  SHF.L.U32 R9, R6, R9, RZ ;  /* 0x0000000906097219 */ /* 0x000fe400000006ff */
[----:B------:R-:W-:Y:S02]  /*1770*/  SEL R3, R8, RZ, P2 ;  /* 0x000000ff08037207 */ /* 0x000fe40001000000 */
[----:B------:R-:W-:Y:S02]  /*1780*/  ISETP.NE.AND P1, PT, R9, RZ, P1 ;  /* 0x000000ff0900720c */ /* 0x000fe40000f25270 */
[----:B------:R-:W-:Y:S02]  /*1790*/  SHF.R.U32.HI R3, RZ, R3, R6 ;  /* 0x00000003ff037219 */ /* 0x000fe40000011606 */
[----:B------:R-:W-:-:S02]  /*17a0*/  PLOP3.LUT P0, PT, P0, P1, PT, 0xf8, 0x8f ;  /* 0x00000000008f781c */ /* 0x000fc40000703f70 */
[----:B------:R-:W-:Y:S02]  /*17b0*/  SHF.R.U32.HI R9, RZ, 0x1, R3 ;  /* 0x00000001ff097819 */ /* 0x000fe40000011603 */
[----:B------:R-:W-:-:S04]  /*17c0*/  SEL R4, RZ, 0x1, !P0 ;  /* 0x00000001ff047807 */ /* 0x000fc80004000000 */
[----:B------:R-:W-:-:S04]  /*17d0*/  LOP3.LUT R4, R4, 0x1, R9, 0xf8, !PT ;  /* 0x0000000104047812 */ /* 0x000fc800078ef809 */
[----:B------:R-:W-:-:S05]  /*17e0*/  LOP3.LUT R4, R4, R3, RZ, 0xc0, !PT ;  /* 0x0000000304047212 */ /* 0x000fca00078ec0ff */
[----:B------:R-:W-:-:S05]  /*17f0*/  IMAD.IADD R9, R9, 0x1, R4 ;  /* 0x0000000109097824 */ /* 0x000fca00078e0204 */
[----:B------:R-:W-:Y:S01]  /*1800*/  LOP3.LUT R0, R9, R0, RZ, 0xfc, !PT ;  /* 0x0000000009007212 */ /* 0x000fe200078efcff */
[----:B------:R-:W-:Y:S06]  /*1810*/  BRA `(.L_x_42) ;  /* 0x0000000000107947 */ /* 0x000fec0003800000 */
.L_x_41:
[----:B------:R-:W-:-:S04]  /*1820*/  LOP3.LUT R0, R0, 0x80000000, RZ, 0xc0, !PT ;  /* 0x8000000000007812 */ /* 0x000fc800078ec0ff */
[----:B------:R-:W-:Y:S01]  /*1830*/  LOP3.LUT R0, R0, 0x7f800000, RZ, 0xfc, !PT ;  /* 0x7f80000000007812 */ /* 0x000fe200078efcff */
[----:B------:R-:W-:Y:S06]  /*1840*/  BRA `(.L_x_42) ;  /* 0x0000000000047947 */ /* 0x000fec0003800000 */
.L_x_40:
[----:B------:R-:W-:-:S07]  /*1850*/  IMAD R0, R9, 0x800000, R0 ;  /* 0x0080000009007824 */ /* 0x000fce00078e0200 */
.L_x_42:
[----:B------:R-:W-:Y:S05]  /*1860*/  BSYNC.RECONVERGENT B2 ;  /* 0x0000000000027941 */ /* 0x000fea0003800200 */
.L_x_39:
[----:B------:R-:W-:Y:S05]  /*1870*/  BRA `(.L_x_43) ;  /* 0x0000000000207947 */ /* 0x000fea0003800000 */
.L_x_38:
[----:B------:R-:W-:-:S04]  /*1880*/  LOP3.LUT R0, R9, 0x80000000, R8, 0x48, !PT ;  /* 0x8000000009007812 */ /* 0x000fc800078e4808 */
[----:B------:R-:W-:Y:S01]  /*1890*/  LOP3.LUT R0, R0, 0x7f800000, RZ, 0xfc, !PT ;  /* 0x7f80000000007812 */ /* 0x000fe200078efcff */
[----:B------:R-:W-:Y:S06]  /*18a0*/  BRA `(.L_x_43) ;  /* 0x0000000000147947 */ /* 0x000fec0003800000 */
.L_x_37:
[----:B------:R-:W-:Y:S01]  /*18b0*/  LOP3.LUT R0, R9, 0x80000000, R8, 0x48, !PT ;  /* 0x8000000009007812 */ /* 0x000fe200078e4808 */
[----:B------:R-:W-:Y:S06]  /*18c0*/  BRA `(.L_x_43) ;  /* 0x00000000000c7947 */ /* 0x000fec0003800000 */
.L_x_36:
[----:B------:R-:W0:Y:S01]  /*18d0*/  MUFU.RSQ R0, -QNAN ;  /* 0xffc0000000007908 */ /* 0x000e220000001400 */
[----:B------:R-:W-:Y:S05]  /*18e0*/  BRA `(.L_x_43) ;  /* 0x0000000000047947 */ /* 0x000fea0003800000 */
.L_x_35:
[----:B------:R-:W-:-:S07]  /*18f0*/  FADD.FTZ R0, R0, R3 ;  /* 0x0000000300007221 */ /* 0x000fce0000010000 */
.L_x_43:
[----:B------:R-:W-:Y:S05]  /*1900*/  BSYNC.RECONVERGENT B1 ;  /* 0x0000000000017941 */ /* 0x000fea0003800200 */
.L_x_33:
[----:B------:R-:W-:-:S04]  /*1910*/  IMAD.MOV.U32 R3, RZ, RZ, 0x0 ;  /* 0x00000000ff037424 */ /* 0x000fc800078e00ff */
[----:B0-----:R-:W-:Y:S05]  /*1920*/  RET.REL.NODEC R2 `(ehma_batch_f32) ;  /* 0xffffffe402b47950 */ /* 0x001fea0003c3ffff */
.L_x_44:
        /* <DEDUP_REMOVED lines=13> */
.L_x_46:


//--------------------- .nv.global.init           --------------------------
	.section	.nv.global.init,"aw",@progbits
	.align	4
.nv.global.init:
	.type		__cudart_i2opi_f,@object
	.size		__cudart_i2opi_f,(.L_0 - __cudart_i2opi_f)
__cudart_i2opi_f:
        /*0000*/ 	.byte	0x41, 0x90, 0x43, 0x3c, 0x99, 0x95, 0x62, 0xdb, 0xc0, 0xdd, 0x34, 0xf5, 0xd1, 0x57, 0x27, 0xfc
        /*0010*/ 	.byte	0x29, 0x15, 0x44, 0x4e, 0x6e, 0x83, 0xf9, 0xa2
.L_0:


//--------------------- .nv.shared.ehma_multi_series_one_param_f32 --------------------------
	.section	.nv.shared.ehma_multi_series_one_param_f32,"aw",@nobits
	.sectionflags	@""
	.align	16
	.zero		1024


//--------------------- .nv.shared.reserved.0     --------------------------
	.section	.nv.shared.reserved.0,"aw",@nobits
	.weak		__nv_reservedSMEM_offset_0_alias
	.size		__nv_reservedSMEM_offset_0_alias, 0, 64
	.other		__nv_reservedSMEM_offset_0_alias,@"STO_CUDA_RESERVED_SHARED STV_DEFAULT"
__nv_reservedSMEM_offset_0_alias:
	.zero		0
	.zero		64


//--------------------- .nv.shared.ehma_batch_f32 --------------------------
	.section	.nv.shared.ehma_batch_f32,"aw",@nobits
	.sectionflags	@""
	.align	16
.nv.shared.ehma_batch_f32:
	.zero		1040


//--------------------- .nv.constant0.ehma_multi_series_one_param_f32 --------------------------
	.section	.nv.constant0.ehma_multi_series_one_param_f32,"a",@progbits
	.sectionflags	@""
	.align	4
.nv.constant0.ehma_multi_series_one_param_f32:
	.zero		944


//--------------------- .nv.constant0.ehma_batch_f32 --------------------------
	.section	.nv.constant0.ehma_batch_f32,"a",@progbits
	.sectionflags	@""
	.align	4
.nv.constant0.ehma_batch_f32:
	.zero		944


//--------------------- SYMBOLS --------------------------

	.type		.nv.reservedSmem.offset0,@object
	.size		.nv.reservedSmem.offset0,0x4
	.type		.nv.reservedSmem.cap,@object
	.size		.nv.reservedSmem.cap,0x4
